	.target	sm_90a

	.elftype	@"ET_EXEC"


//--------------------- .note.nv.tkinfo           --------------------------
	.section	.note.nv.tkinfo,"",@"SHT_NOTE"
	.sectionflags	@"SHF_NOTE_NV_TKINFO"
	.tkinfo
        /*0018*/ 	.word	0x00000002
        /*0030*/ 	.string	""
        /*0030*/ 	.string	"ptxas"
        /*0030*/ 	.string	"Cuda compilation tools, release 13.0, V13.0.88"
        /*0030*/ 	.string	"Build cuda_13.0.r13.0/compiler.36424714_0"
        /*0030*/ 	.string	"-v  -suppress-debug-info  -lineinfo  -arch sm_90a "



//--------------------- .note.nv.cuinfo           --------------------------
	.section	.note.nv.cuinfo,"",@"SHT_NOTE"
	.sectionflags	@"SHF_NOTE_NV_CUINFO"
        /*0018*/ 	.short	0x0002
        /*001a*/ 	.short	0x005a
        /*001c*/ 	.short	0x0082
	.zero		2


//--------------------- .nv.info                  --------------------------
	.section	.nv.info,"",@"SHT_CUDA_INFO"
	.align	4


	//----- nvinfo : EIATTR_REGCOUNT
	.align		4
        /*0000*/ 	.byte	0x04, 0x2f
        /*0002*/ 	.short	(.L_1 - .L_0)
	.align		4
.L_0:
        /*0004*/ 	.word	index@(gluon_wgmma)
        /*0008*/ 	.word	0x0000009a


	//----- nvinfo : EIATTR_FRAME_SIZE
	.align		4
.L_1:
        /*000c*/ 	.byte	0x04, 0x11
        /*000e*/ 	.short	(.L_3 - .L_2)
	.align		4
.L_2:
        /*0010*/ 	.word	index@(gluon_wgmma)
        /*0014*/ 	.word	0x00000000


	//----- nvinfo : EIATTR_MIN_STACK_SIZE
	.align		4
.L_3:
        /*0018*/ 	.byte	0x04, 0x12
        /*001a*/ 	.short	(.L_5 - .L_4)
	.align		4
.L_4:
        /*001c*/ 	.word	index@(gluon_wgmma)
        /*0020*/ 	.word	0x00000000
.L_5:


//--------------------- .nv.compat                --------------------------
	.section	.nv.compat,"",@"SHT_CUDA_COMPAT_INFO"
	.align	4
        /*0000*/ 	.byte	0x02, 0x09, 0x01, 0x00, 0x02, 0x02, 0x04, 0x00, 0x02, 0x05, 0x05, 0x00, 0x03, 0x07, 0x01, 0x01
        /*0010*/ 	.byte	0x02, 0x03, 0x03, 0x00, 0x02, 0x06, 0x01, 0x00, 0x04, 0x0b, 0x08, 0x00, 0x00, 0x00, 0x00, 0x00
        /*0020*/ 	.byte	0x00, 0x00, 0x00, 0x00


//--------------------- .nv.info.gluon_wgmma      --------------------------
	.section	.nv.info.gluon_wgmma,"",@"SHT_CUDA_INFO"
	.sectionflags	@""
	.align	4


	//----- nvinfo : EIATTR_CUDA_API_VERSION
	.align		4
        /*0000*/ 	.byte	0x04, 0x37
        /*0002*/ 	.short	(.L_7 - .L_6)
.L_6:
        /*0004*/ 	.word	0x00000082


	//----- nvinfo : EIATTR_KPARAM_INFO
	.align		4
.L_7:
        /*0008*/ 	.byte	0x04, 0x17
        /*000a*/ 	.short	(.L_9 - .L_8)
.L_8:
        /*000c*/ 	.word	0x00000000
        /*0010*/ 	.short	0x000a
        /*0012*/ 	.short	0x0048
        /*0014*/ 	.byte	0x00, 0xf4, 0x21, 0x00


	//----- nvinfo : EIATTR_KPARAM_INFO
	.align		4
.L_9:
        /*0018*/ 	.byte	0x04, 0x17
        /*001a*/ 	.short	(.L_11 - .L_10)
.L_10:
        /*001c*/ 	.word	0x00000000
        /*0020*/ 	.short	0x0009
        /*0022*/ 	.short	0x0040
        /*0024*/ 	.byte	0x00, 0xf4, 0x21, 0x00


	//----- nvinfo : EIATTR_KPARAM_INFO
	.align		4
.L_11:
        /*0028*/ 	.byte	0x04, 0x17
        /*002a*/ 	.short	(.L_13 - .L_12)
.L_12:
        /*002c*/ 	.word	0x00000000
        /*0030*/ 	.short	0x0008
        /*0032*/ 	.short	0x0038
        /*0034*/ 	.byte	0x00, 0xf0, 0x21, 0x00


	//----- nvinfo : EIATTR_KPARAM_INFO
	.align		4
.L_13:
        /*0038*/ 	.byte	0x04, 0x17
        /*003a*/ 	.short	(.L_15 - .L_14)
.L_14:
        /*003c*/ 	.word	0x00000000
        /*0040*/ 	.short	0x0007
        /*0042*/ 	.short	0x0030
        /*0044*/ 	.byte	0x00, 0xf0, 0x21, 0x00


	//----- nvinfo : EIATTR_KPARAM_INFO
	.align		4
.L_15:
        /*0048*/ 	.byte	0x04, 0x17
        /*004a*/ 	.short	(.L_17 - .L_16)
.L_16:
        /*004c*/ 	.word	0x00000000
        /*0050*/ 	.short	0x0006
        /*0052*/ 	.short	0x0028
        /*0054*/ 	.byte	0x00, 0xf0, 0x21, 0x00


	//----- nvinfo : EIATTR_KPARAM_INFO
	.align		4
.L_17:
        /*0058*/ 	.byte	0x04, 0x17
        /*005a*/ 	.short	(.L_19 - .L_18)
.L_18:
        /*005c*/ 	.word	0x00000000
        /*0060*/ 	.short	0x0005
        /*0062*/ 	.short	0x0020
        /*0064*/ 	.byte	0x00, 0xf0, 0x11, 0x00


	//----- nvinfo : EIATTR_KPARAM_INFO
	.align		4
.L_19:
        /*0068*/ 	.byte	0x04, 0x17
        /*006a*/ 	.short	(.L_21 - .L_20)
.L_20:
        /*006c*/ 	.word	0x00000000
        /*0070*/ 	.short	0x0004
        /*0072*/ 	.short	0x001c
        /*0074*/ 	.byte	0x00, 0xf0, 0x11, 0x00


	//----- nvinfo : EIATTR_KPARAM_INFO
	.align		4
.L_21:
        /*0078*/ 	.byte	0x04, 0x17
        /*007a*/ 	.short	(.L_23 - .L_22)
.L_22:
        /*007c*/ 	.word	0x00000000
        /*0080*/ 	.short	0x0003
        /*0082*/ 	.short	0x0018
        /*0084*/ 	.byte	0x00, 0xf0, 0x11, 0x00


	//----- nvinfo : EIATTR_KPARAM_INFO
	.align		4
.L_23:
        /*0088*/ 	.byte	0x04, 0x17
        /*008a*/ 	.short	(.L_25 - .L_24)
.L_24:
        /*008c*/ 	.word	0x00000000
        /*0090*/ 	.short	0x0002
        /*0092*/ 	.short	0x0010
        /*0094*/ 	.byte	0x00, 0xf4, 0x21, 0x00


	//----- nvinfo : EIATTR_KPARAM_INFO
	.align		4
.L_25:
        /*0098*/ 	.byte	0x04, 0x17
        /*009a*/ 	.short	(.L_27 - .L_26)
.L_26:
        /*009c*/ 	.word	0x00000000
        /*00a0*/ 	.short	0x0001
        /*00a2*/ 	.short	0x0008
        /*00a4*/ 	.byte	0x00, 0xf4, 0x21, 0x00


	//----- nvinfo : EIATTR_KPARAM_INFO
	.align		4
.L_27:
        /*00a8*/ 	.byte	0x04, 0x17
        /*00aa*/ 	.short	(.L_29 - .L_28)
.L_28:
        /*00ac*/ 	.word	0x00000000
        /*00b0*/ 	.short	0x0000
        /*00b2*/ 	.short	0x0000
        /*00b4*/ 	.byte	0x00, 0xf4, 0x21, 0x00


	//----- nvinfo : EIATTR_SPARSE_MMA_MASK
	.align		4
.L_29:
        /*00b8*/ 	.byte	0x03, 0x50
        /*00ba*/ 	.short	0x0000


	//----- nvinfo : EIATTR_MAXREG_COUNT
	.align		4
        /*00bc*/ 	.byte	0x03, 0x1b
        /*00be*/ 	.short	0x00ff


	//----- nvinfo : EIATTR_NUM_BARRIERS
	.align		4
        /*00c0*/ 	.byte	0x02, 0x4c
        /*00c2*/ 	.byte	0x01
	.zero		1


	//----- nvinfo : EIATTR_MERCURY_ISA_VERSION
	.align		4
        /*00c4*/ 	.byte	0x03, 0x5f
        /*00c6*/ 	.short	0x0101


	//----- nvinfo : EIATTR_INT_WARP_WIDE_INSTR_OFFSETS
	.align		4
        /*00c8*/ 	.byte	0x04, 0x31
        /*00ca*/ 	.short	(.L_31 - .L_30)


	//   ....[0]....
.L_30:
        /*00cc*/ 	.word	0x00001650


	//   ....[1]....
        /*00d0*/ 	.word	0x00001670


	//   ....[2]....
        /*00d4*/ 	.word	0x00001680


	//   ....[3]....
        /*00d8*/ 	.word	0x00001760


	//   ....[4]....
        /*00dc*/ 	.word	0x00001d40


	//   ....[5]....
        /*00e0*/ 	.word	0x00001d50


	//   ....[6]....
        /*00e4*/ 	.word	0x00001dd0


	//   ....[7]....
        /*00e8*/ 	.word	0x00001de0


	//   ....[8]....
        /*00ec*/ 	.word	0x000022b0


	//   ....[9]....
        /*00f0*/ 	.word	0x000022d0


	//----- nvinfo : EIATTR_COOP_GROUP_MASK_REGIDS
	.align		4
.L_31:
        /*00f4*/ 	.byte	0x04, 0x29
        /*00f6*/ 	.short	(.L_33 - .L_32)


	//   ....[0]....
.L_32:
        /*00f8*/ 	.word	0xffffffff


	//   ....[1]....
        /*00fc*/ 	.word	0xffffffff


	//   ....[2]....
        /*0100*/ 	.word	0xffffffff


	//----- nvinfo : EIATTR_COOP_GROUP_INSTR_OFFSETS
	.align		4
.L_33:
        /*0104*/ 	.byte	0x04, 0x28
        /*0106*/ 	.short	(.L_35 - .L_34)


	//   ....[0]....
.L_34:
        /*0108*/ 	.word	0x00000150


	//   ....[1]....
        /*010c*/ 	.word	0x00000700


	//   ....[2]....
        /*0110*/ 	.word	0x00000cf0


	//----- nvinfo : EIATTR_MBARRIER_INSTR_OFFSETS
	.align		4
.L_35:
        /*0114*/ 	.byte	0x04, 0x39
        /*0116*/ 	.short	(.L_37 - .L_36)


	//   ....[0]....
.L_36:
        /*0118*/ 	.word	0x000017d0
        /*011c*/ 	.word	0x000000ff
        /*0120*/ 	.word	0x0000f000
        /*0124*/ 	.short	0x0100
        /*0126*/ 	.byte	0x14
	.zero		1


	//   ....[1]....
        /*0128*/ 	.word	0x000017f0
        /*012c*/ 	.word	0x000000ff
        /*0130*/ 	.word	0x0000f008
        /*0134*/ 	.short	0x0100
        /*0136*/ 	.byte	0x14
	.zero		1


	//   ....[2]....
        /*0138*/ 	.word	0x00001810
        /*013c*/ 	.word	0x000000ff
        /*0140*/ 	.word	0x0000f010
        /*0144*/ 	.short	0x0100
        /*0146*/ 	.byte	0x14
	.zero		1


	//   ....[3]....
        /*0148*/ 	.word	0x00001ea0
        /*014c*/ 	.word	0x000000ff
        /*0150*/ 	.word	0x0000f000
        /*0154*/ 	.short	0x010a
        /*0156*/ 	.byte	0x15
	.zero		1


	//   ....[4]....
        /*0158*/ 	.word	0x00002230
        /*015c*/ 	.word	0x000000ff
        /*0160*/ 	.word	0x0000f000
        /*0164*/ 	.short	0x0108
        /*0166*/ 	.byte	0x14
	.zero		1


	//   ....[5]....
        /*0168*/ 	.word	0x00002370
        /*016c*/ 	.word	0x000000ff
        /*0170*/ 	.word	0x0000f008
        /*0174*/ 	.short	0x0108
        /*0176*/ 	.byte	0x14
	.zero		1


	//   ....[6]....
        /*0178*/ 	.word	0x00002460
        /*017c*/ 	.word	0x000000ff
        /*0180*/ 	.word	0x0000f010
        /*0184*/ 	.short	0x0108
        /*0186*/ 	.byte	0x14
	.zero		1


	//   ....[7]....
        /*0188*/ 	.word	0x00002860
        /*018c*/ 	.word	0x000000ff
        /*0190*/ 	.word	0x0000f000
        /*0194*/ 	.short	0x010a
        /*0196*/ 	.byte	0x15
	.zero		1


	//----- nvinfo : EIATTR_NUM_MBARRIERS
	.align		4
.L_37:
        /*0198*/ 	.byte	0x03, 0x38
        /*019a*/ 	.short	0x0003


	//----- nvinfo : EIATTR_EXIT_INSTR_OFFSETS
	.align		4
        /*019c*/ 	.byte	0x04, 0x1c
        /*019e*/ 	.short	(.L_39 - .L_38)


	//   ....[0]....
.L_38:
        /*01a0*/ 	.word	0x00002850


	//----- nvinfo : EIATTR_REQNTID
	.align		4
.L_39:
        /*01a4*/ 	.byte	0x04, 0x10
        /*01a6*/ 	.short	(.L_41 - .L_40)
.L_40:
        /*01a8*/ 	.word	0x00000080
        /*01ac*/ 	.word	0x00000001
        /*01b0*/ 	.word	0x00000001


	//----- nvinfo : EIATTR_CRS_STACK_SIZE
	.align		4
.L_41:
        /*01b4*/ 	.byte	0x04, 0x1e
        /*01b6*/ 	.short	(.L_43 - .L_42)
.L_42:
        /*01b8*/ 	.word	0x00000000


	//----- nvinfo : EIATTR_CBANK_PARAM_SIZE
	.align		4
.L_43:
        /*01bc*/ 	.byte	0x03, 0x19
        /*01be*/ 	.short	0x0050


	//----- nvinfo : EIATTR_PARAM_CBANK
	.align		4
        /*01c0*/ 	.byte	0x04, 0x0a
        /*01c2*/ 	.short	(.L_45 - .L_44)
	.align		4
.L_44:
        /*01c4*/ 	.word	index@(.nv.constant0.gluon_wgmma)
        /*01c8*/ 	.short	0x0210
        /*01ca*/ 	.short	0x0050


	//----- nvinfo : EIATTR_SW_WAR
	.align		4
.L_45:
        /*01cc*/ 	.byte	0x04, 0x36
        /*01ce*/ 	.short	(.L_47 - .L_46)
.L_46:
        /*01d0*/ 	.word	0x00000008
.L_47:


//--------------------- .nv.callgraph             --------------------------
	.section	.nv.callgraph,"",@"SHT_CUDA_CALLGRAPH"
	.align	4
	.sectionentsize	8
	.align		4
        /*0000*/ 	.word	0x00000000
	.align		4
        /*0004*/ 	.word	0xffffffff
	.align		4
        /*0008*/ 	.word	0x00000000
	.align		4
        /*000c*/ 	.word	0xfffffffe
	.align		4
        /*0010*/ 	.word	0x00000000
	.align		4
        /*0014*/ 	.word	0xfffffffd
	.align		4
        /*0018*/ 	.word	0x00000000
	.align		4
        /*001c*/ 	.word	0xfffffffc


//--------------------- .text.gluon_wgmma         --------------------------
	.section	.text.gluon_wgmma,"ax",@progbits
	.align	128
        .global         gluon_wgmma
        .type           gluon_wgmma,@function
        .size           gluon_wgmma,(.L_x_52 - gluon_wgmma)
        .other          gluon_wgmma,@"STO_CUDA_ENTRY STV_DEFAULT"
gluon_wgmma:
.text.gluon_wgmma:
[----:B------:R-:W-:Y:S01]  /*0000*/  LDC R1, c[0x0][0x28] ;  /* 0x00000a00ff017b82 */ /* 0x000fe20000000800 */
[----:B------:R-:W1:Y:S07]  /*0010*/  S2R R0, SR_TID.X ;  /* 0x0000000000007919 */ /* 0x000e6e0000002100 */
[----:B------:R-:W2:Y:S01]  /*0020*/  S2UR UR4, SR_CgaCtaId ;  /* 0x00000000000479c3 */ /* 0x000ea20000008800 */
[----:B------:R-:W-:Y:S01]  /*0030*/  UMOV UR20, 0x400 ;  /* 0x0000040000147882 */ /* 0x000fe20000000000 */
[----:B------:R-:W-:Y:S01]  /*0040*/  ULDC UR6, c[0x0][0xc] ;  /* 0x0000030000067ab9 */ /* 0x000fe20000000800 */
[----:B------:R-:W-:Y:S01]  /*0050*/  ULDC.64 UR32, c[0x0][0x250] ;  /* 0x0000940000207ab9 */ /* 0x000fe20000000a00 */
[----:B------:R-:W-:Y:S04]  /*0060*/  BSSY B0, `(.L_x_0) ;  /* 0x000001f000007945 */ /* 0x000fe80003800000 */
[----:B------:R-:W3:Y:S08]  /*0070*/  LDC R6, c[0x0][0x228] ;  /* 0x00008a00ff067b82 */ /* 0x000ef00000000800 */
[----:B------:R-:W4:Y:S08]  /*0080*/  LDC R13, c[0x0][0x230] ;  /* 0x00008c00ff0d7b82 */ /* 0x000f300000000800 */
[----:B------:R-:W-:Y:S01]  /*0090*/  S2UR UR23, SR_CTAID.Y ;  /* 0x00000000001779c3 */ /* 0x000fe20000002600 */
[----:B--2---:R-:W-:-:S03]  /*00a0*/  ULEA UR20, UR4, UR20, 0x18 ;  /* 0x0000001404147291 */ /* 0x004fc6000f8ec03f */
[----:B------:R-:W-:Y:S01]  /*00b0*/  ULDC UR4, c[0x0][0x10] ;  /* 0x0000040000047ab9 */ /* 0x000fe20000000800 */
[----:B-1----:R-:W-:-:S03]  /*00c0*/  LOP3.LUT R2, R0, 0x7f, RZ, 0xc0, !PT ;  /* 0x0000007f00027812 */ /* 0x002fc600078ec0ff */
[----:B------:R-:W1:Y:S01]  /*00d0*/  S2UR UR5, SR_CTAID.Z ;  /* 0x00000000000579c3 */ /* 0x000e620000002700 */
[----:B---3--:R-:W-:Y:S01]  /*00e0*/  VIADD R6, R6, 0xffffffff ;  /* 0xffffffff06067836 */ /* 0x008fe20000000000 */
[C---:B------:R-:W-:Y:S02]  /*00f0*/  ISETP.GE.U32.AND P0, PT, R2.reuse, 0x20, PT ;  /* 0x000000200200780c */ /* 0x040fe40003f06070 */
[C---:B------:R-:W-:Y:S02]  /*0100*/  ISETP.NE.U32.AND P2, PT, R2.reuse, RZ, PT ;  /* 0x000000ff0200720c */ /* 0x040fe40003f45070 */
[----:B------:R-:W-:Y:S02]  /*0110*/  LEA R12, R2, UR20, 0x2 ;  /* 0x00000014020c7c11 */ /* 0x000fe4000f8e10ff */
[----:B------:R-:W2:Y:S01]  /*0120*/  S2UR UR34, SR_CTAID.X ;  /* 0x00000000002279c3 */ /* 0x000ea20000002500 */
[----:B----4-:R-:W-:-:S06]  /*0130*/  VIADD R9, R13, 0xffffffff ;  /* 0xffffffff0d097836 */ /* 0x010fcc0000000000 */
[----:B------:R3:W-:Y:S01]  /*0140*/  @!P0 STS [R12], RZ ;  /* 0x000000ff0c008388 */ /* 0x0007e20000000800 */
[----:B------:R-:W-:-:S03]  /*0150*/  NOP ;  /* 0x0000000000007918 */ /* 0x000fc60000000000 */
[----:B------:R3:W-:Y:S01]  /*0160*/  @!P2 STS [UR20+0x24], R6 ;  /* 0x00002406ff00a988 */ /* 0x0007e20008000814 */
[----:B-1----:R-:W-:-:S03]  /*0170*/  UIMAD UR4, UR5, UR4, UR23 ;  /* 0x00000004050472a4 */ /* 0x002fc6000f8e0217 */
[----:B------:R3:W-:Y:S01]  /*0180*/  @!P2 STS [UR20+0x20], R9 ;  /* 0x00002009ff00a988 */ /* 0x0007e20008000814 */
[----:B--2---:R-:W-:-:S04]  /*0190*/  UIMAD UR4, UR4, UR6, UR34 ;  /* 0x00000006040472a4 */ /* 0x004fc8000f8e0222 */
[----:B------:R-:W-:-:S03]  /*01a0*/  UIMAD UR5, UR4, 0x180, URZ ;  /* 0x00000180040578a4 */ /* 0x000fc6000f8e023f */
[----:B------:R-:W-:Y:S01]  /*01b0*/  UMOV UR4, URZ ;  /* 0x0000003f00047c82 */ /* 0x000fe20008000000 */
[----:B------:R-:W-:-:S04]  /*01c0*/  UIADD3 UR28, UP0, UR5, UR32, URZ ;  /* 0x00000020051c7290 */ /* 0x000fc8000ff1e03f */
[----:B------:R-:W-:Y:S01]  /*01d0*/  ULEA.HI.X.SX32 UR29, UR5, UR33, 0x1, UP0 ;  /* 0x00000021051d7291 */ /* 0x000fe200080f0e3f */
[----:B---3--:R-:W-:Y:S11]  /*01e0*/  @P2 BRA `(.L_x_1) ;  /* 0x0000000000182947 */ /* 0x008ff60003800000 */
[----:B------:R-:W1:Y:S01]  /*01f0*/  LDS R3, [UR20+0x8] ;  /* 0x00000814ff037984 */ /* 0x000e620008000800 */
[----:B------:R-:W2:Y:S01]  /*0200*/  LDC.64 R10, c[0x0][0x210] ;  /* 0x00008400ff0a7b82 */ /* 0x000ea20000000a00 */
[----:B------:R-:W-:Y:S02]  /*0210*/  IMAD.MOV.U32 R4, RZ, RZ, 0x70 ;  /* 0x00000070ff047424 */ /* 0x000fe400078e00ff */
[----:B--2---:R2:W-:Y:S03]  /*0220*/  STS.64 [UR20], R10 ;  /* 0x0000000aff007988 */ /* 0x0045e60008000a14 */
[----:B-1----:R-:W-:-:S05]  /*0230*/  LOP3.LUT R3, R3, 0x10, R4, 0xd8, !PT ;  /* 0x0000001003037812 */ /* 0x002fca00078ed804 */
[----:B------:R2:W-:Y:S02]  /*0240*/  STS [UR20+0x8], R3 ;  /* 0x00000803ff007988 */ /* 0x0005e40008000814 */
.L_x_1:
[----:B------:R-:W-:Y:S05]  /*0250*/  BSYNC B0 ;  /* 0x0000000000007941 */ /* 0x000fea0003800000 */
.L_x_0:
[----:B------:R-:W-:Y:S04]  /*0260*/  BSSY B0, `(.L_x_2) ;  /* 0x000000a000007945 */ /* 0x000fe80003800000 */
[----:B------:R-:W-:Y:S05]  /*0270*/  @P2 BRA `(.L_x_3) ;  /* 0x0000000000202947 */ /* 0x000fea0003800000 */
[----:B--2---:R-:W1:Y:S01]  /*0280*/  LDS R3, [UR20+0x34] ;  /* 0x00003414ff037984 */ /* 0x004e620008000800 */
[----:B------:R-:W-:Y:S02]  /*0290*/  IMAD.MOV.U32 R4, RZ, RZ, 0x1f000000 ;  /* 0x1f000000ff047424 */ /* 0x000fe400078e00ff */
[----:B------:R-:W-:Y:S01]  /*02a0*/  @!P2 IMAD.MOV.U32 R5, RZ, RZ, 0xff ;  /* 0x000000ffff05a424 */ /* 0x000fe200078e00ff */
[----:B------:R-:W2:Y:S02]  /*02b0*/  @!P2 LDS R8, [UR20+0x38] ;  /* 0x00003814ff08a984 */ /* 0x000ea40008000800 */
[----:B-1----:R-:W-:Y:S02]  /*02c0*/  LOP3.LUT R3, R3, 0xff000000, R4, 0xb8, !PT ;  /* 0xff00000003037812 */ /* 0x002fe400078eb804 */
[----:B--2---:R-:W-:-:S03]  /*02d0*/  @!P2 LOP3.LUT R4, R8, 0xff, R5, 0xb8, !PT ;  /* 0x000000ff0804a812 */ /* 0x004fc600078eb805 */
[----:B------:R1:W-:Y:S04]  /*02e0*/  STS [UR20+0x34], R3 ;  /* 0x00003403ff007988 */ /* 0x0003e80008000814 */
[----:B------:R1:W-:Y:S02]  /*02f0*/  @!P2 STS [UR20+0x38], R4 ;  /* 0x00003804ff00a988 */ /* 0x0003e40008000814 */
.L_x_3:
[----:B------:R-:W-:Y:S05]  /*0300*/  BSYNC B0 ;  /* 0x0000000000007941 */ /* 0x000fea0003800000 */
.L_x_2:
[----:B------:R-:W-:Y:S04]  /*0310*/  BSSY B0, `(.L_x_4) ;  /* 0x000000e000007945 */ /* 0x000fe80003800000 */
[----:B------:R-:W-:Y:S05]  /*0320*/  @P2 BRA `(.L_x_5) ;  /* 0x0000000000302947 */ /* 0x000fea0003800000 */
[----:B-1----:R-:W1:Y:S01]  /*0330*/  LDS R4, [UR20+0x34] ;  /* 0x00003414ff047984 */ /* 0x002e620008000800 */
[----:B--2---:R-:W2:Y:S03]  /*0340*/  LDC.64 R10, c[0x0][0x238] ;  /* 0x00008e00ff0a7b82 */ /* 0x004ea60000000a00 */
[----:B------:R-:W3:Y:S01]  /*0350*/  LDS R3, [UR20+0x1c] ;  /* 0x00001c14ff037984 */ /* 0x000ee20008000800 */
[C---:B--2---:R-:W-:Y:S01]  /*0360*/  SHF.L.U64.HI R8, R10.reuse, 0x1, R11 ;  /* 0x000000010a087819 */ /* 0x044fe2000001020b */
[----:B------:R-:W-:-:S03]  /*0370*/  IMAD.SHL.U32 R5, R10, 0x2, RZ ;  /* 0x000000020a057824 */ /* 0x000fc600078e00ff */
[--C-:B------:R-:W-:Y:S02]  /*0380*/  SHF.R.U32.HI R10, RZ, 0x4, R8.reuse ;  /* 0x00000004ff0a7819 */ /* 0x100fe40000011608 */
[----:B------:R-:W-:-:S05]  /*0390*/  SHF.R.U64 R5, R5, 0x4, R8 ;  /* 0x0000000405057819 */ /* 0x000fca0000001208 */
[----:B------:R4:W-:Y:S01]  /*03a0*/  STS [UR20+0xc], R5 ;  /* 0x00000c05ff007988 */ /* 0x0009e20008000814 */
[----:B-1----:R-:W-:Y:S02]  /*03b0*/  LOP3.LUT R4, R4, 0x7, RZ, 0xb8, !PT ;  /* 0x0000000704047812 */ /* 0x002fe400078eb8ff */
[----:B---3--:R-:W-:-:S03]  /*03c0*/  LOP3.LUT R3, R3, 0xf, R10, 0xb8, !PT ;  /* 0x0000000f03037812 */ /* 0x008fc600078eb80a */
[----:B------:R4:W-:Y:S04]  /*03d0*/  STS [UR20+0x34], R4 ;  /* 0x00003404ff007988 */ /* 0x0009e80008000814 */
[----:B------:R4:W-:Y:S02]  /*03e0*/  STS [UR20+0x1c], R3 ;  /* 0x00001c03ff007988 */ /* 0x0009e40008000814 */
.L_x_5:
[----:B------:R-:W-:Y:S05]  /*03f0*/  BSYNC B0 ;  /* 0x0000000000007941 */ /* 0x000fea0003800000 */
.L_x_4:
[----:B------:R-:W-:Y:S04]  /*0400*/  BSSY B1, `(.L_x_6) ;  /* 0x000001a000017945 */ /* 0x000fe80003800000 */
[----:B------:R-:W-:Y:S04]  /*0410*/  BSSY B0, `(.L_x_7) ;  /* 0x0000015000007945 */ /* 0x000fe80003800000 */
[----:B------:R-:W-:Y:S05]  /*0420*/  @P2 BRA `(.L_x_8) ;  /* 0x0000000000202947 */ /* 0x000fea0003800000 */
[----:B-12-4-:R-:W1:Y:S02]  /*0430*/  LDS R3, [UR20+0x34] ;  /* 0x00003414ff037984 */ /* 0x016e640008000800 */
[----:B-1----:R-:W-:-:S05]  /*0440*/  LOP3.LUT R3, R3, 0x38, RZ, 0xb8, !PT ;  /* 0x0000003803037812 */ /* 0x002fca00078eb8ff */
[----:B------:R1:W-:Y:S01]  /*0450*/  STS [UR20+0x34], R3 ;  /* 0x00003403ff007988 */ /* 0x0003e20008000814 */
[----:B------:R-:W-:Y:S05]  /*0460*/  @P2 BRA `(.L_x_9) ;  /* 0x0000000000202947 */ /* 0x000fea0003800000 */
[----:B-1----:R-:W1:Y:S01]  /*0470*/  LDS R3, [UR20+0x8] ;  /* 0x00000814ff037984 */ /* 0x002e620008000800 */
[----:B------:R-:W-:-:S05]  /*0480*/  IMAD.MOV.U32 R4, RZ, RZ, 0x780 ;  /* 0x00000780ff047424 */ /* 0x000fca00078e00ff */
[----:B-1----:R-:W-:-:S05]  /*0490*/  LOP3.LUT R3, R3, 0x300, R4, 0xd8, !PT ;  /* 0x0000030003037812 */ /* 0x002fca00078ed804 */
[----:B------:R3:W-:Y:S02]  /*04a0*/  STS [UR20+0x8], R3 ;  /* 0x00000803ff007988 */ /* 0x0007e40008000814 */
.L_x_8:
[----:B------:R-:W-:Y:S05]  /*04b0*/  @P2 BRA `(.L_x_10) ;  /* 0x0000000000282947 */ /* 0x000fea0003800000 */
[----:B-1234-:R-:W1:Y:S02]  /*04c0*/  LDS R3, [UR20+0x8] ;  /* 0x00000814ff037984 */ /* 0x01ee640008000800 */
[----:B-1----:R-:W-:-:S05]  /*04d0*/  LOP3.LUT R3, R3, 0x1800, RZ, 0xb8, !PT ;  /* 0x0000180003037812 */ /* 0x002fca00078eb8ff */
[----:B------:R2:W-:Y:S02]  /*04e0*/  STS [UR20+0x8], R3 ;  /* 0x00000803ff007988 */ /* 0x0005e40008000814 */
.L_x_9:
[----:B------:R-:W-:Y:S05]  /*04f0*/  @P2 BREAK B0 ;  /* 0x0000000000002942 */ /* 0x000fea0003800000 */
[----:B------:R-:W-:Y:S05]  /*0500*/  @P2 BRA `(.L_x_11) ;  /* 0x0000000000242947 */ /* 0x000fea0003800000 */
[----:B------:R-:W3:Y:S01]  /*0510*/  LDS R4, [UR20+0x8] ;  /* 0x00000814ff047984 */ /* 0x000ee20008000800 */
[----:B-12---:R-:W-:-:S05]  /*0520*/  IMAD.MOV.U32 R3, RZ, RZ, 0x6000 ;  /* 0x00006000ff037424 */ /* 0x006fca00078e00ff */
[----:B---3--:R-:W-:-:S04]  /*0530*/  LOP3.LUT R3, R4, 0x4000, R3, 0xd8, !PT ;  /* 0x0000400004037812 */ /* 0x008fc800078ed803 */
[----:B------:R-:W-:-:S05]  /*0540*/  LOP3.LUT R3, R3, 0x400000, RZ, 0xb8, !PT ;  /* 0x0040000003037812 */ /* 0x000fca00078eb8ff */
[----:B------:R5:W-:Y:S02]  /*0550*/  STS [UR20+0x8], R3 ;  /* 0x00000803ff007988 */ /* 0x000be40008000814 */
.L_x_10:
[----:B------:R-:W-:Y:S05]  /*0560*/  BSYNC B0 ;  /* 0x0000000000007941 */ /* 0x000fea0003800000 */
.L_x_7:
[----:B-12345:R-:W1:Y:S02]  /*0570*/  @!P2 LDS R3, [UR20+0x8] ;  /* 0x00000814ff03a984 */ /* 0x03ee640008000800 */
[----:B-1----:R-:W-:-:S05]  /*0580*/  @!P2 LOP3.LUT R3, R3, 0x8000, RZ, 0xb8, !PT ;  /* 0x000080000303a812 */ /* 0x002fca00078eb8ff */
[----:B------:R3:W-:Y:S02]  /*0590*/  @!P2 STS [UR20+0x8], R3 ;  /* 0x00000803ff00a988 */ /* 0x0007e40008000814 */
.L_x_11:
[----:B------:R-:W-:Y:S05]  /*05a0*/  BSYNC B1 ;  /* 0x0000000000017941 */ /* 0x000fea0003800000 */
.L_x_6:
[----:B------:R-:W-:Y:S05]  /*05b0*/  WARPSYNC.ALL ;  /* 0x0000000000007948 */ /* 0x000fea0003800000 */
[----:B------:R-:W-:Y:S05]  /*05c0*/  @P0 BRA `(.L_x_12) ;  /* 0x0000000000280947 */ /* 0x000fea0003800000 */
[----:B-123--:R-:W1:Y:S01]  /*05d0*/  S2R R3, SR_LANEID ;  /* 0x0000000000037919 */ /* 0x00ee620000000000 */
[----:B------:R-:W-:Y:S05]  /*05e0*/  WARPSYNC.ALL ;  /* 0x0000000000007948 */ /* 0x000fea0003800000 */
[----:B-1----:R-:W-:-:S05]  /*05f0*/  IMAD.SHL.U32 R3, R3, 0x4, RZ ;  /* 0x0000000403037824 */ /* 0x002fca00078e00ff */
[----:B------:R-:W1:Y:S01]  /*0600*/  LDS R7, [R3+UR20] ;  /* 0x0000001403077984 */ /* 0x000e620008000800 */
[----:B------:R-:W-:-:S05]  /*0610*/  IADD3 R4, P1, R3, UR28, RZ ;  /* 0x0000001c03047c10 */ /* 0x000fca000ff3e0ff */
[----:B------:R-:W-:-:S05]  /*0620*/  IMAD.X R5, RZ, RZ, UR29, P1 ;  /* 0x0000001dff057e24 */ /* 0x000fca00088e06ff */
[----:B-1----:R4:W5:Y:S01]  /*0630*/  ATOMG.E.EXCH.STRONG.GPU PT, RZ, [R4], R7 ;  /* 0x0000000704ff73a8 */ /* 0x00296200041ee100 */
[----:B------:R-:W-:-:S04]  /*0640*/  DEPBAR {5,4,3,2,1,0} ;  /* 0x0000003f0000791a */ /* 0x000fc80000000000 */
[----:B------:R4:W-:Y:S01]  /*0650*/  UTMACCTL.IV [UR28] ;  /* 0x000000001c0079b9 */ /* 0x0009e20008000000 */
[----:B------:R-:W-:Y:S01]  /*0660*/  NOP ;  /* 0x0000000000007918 */ /* 0x000fe20000000000 */
.L_x_12:
[----:B------:R-:W-:Y:S05]  /*0670*/  @P0 BRA `(.L_x_13) ;  /* 0x00000000000c0947 */ /* 0x000fea0003800000 */
[----:B------:R0:W-:Y:S01]  /*0680*/  UTMACMDFLUSH ;  /* 0x00000000000079b7 */ /* 0x0001e20000000000 */
[----:B------:R-:W-:Y:S05]  /*0690*/  @P0 BRA `(.L_x_13) ;  /* 0x0000000000040947 */ /* 0x000fea0003800000 */
[----:B------:R-:W-:-:S04]  /*06a0*/  DEPBAR.LE SB0, 0x0 ;  /* 0x000080000000791a */ /* 0x000fc80000000000 */
.L_x_13:
[----:B------:R-:W-:Y:S05]  /*06b0*/  WARPSYNC.ALL ;  /* 0x0000000000007948 */ /* 0x000fea0003800000 */
[----:B-----5:R-:W-:Y:S06]  /*06c0*/  BAR.SYNC.DEFER_BLOCKING 0x0 ;  /* 0x0000000000007b1d */ /* 0x020fec0000010000 */
[----:B------:R-:W-:Y:S02]  /*06d0*/  BSSY B1, `(.L_x_14) ;  /* 0x000000b000017945 */ /* 0x000fe40003800000 */
[----:B------:R-:W-:Y:S06]  /*06e0*/  BAR.SYNC.DEFER_BLOCKING 0x0 ;  /* 0x0000000000007b1d */ /* 0x000fec0000010000 */
[----:B------:R5:W-:Y:S01]  /*06f0*/  @!P0 STS [R12], RZ ;  /* 0x000000ff0c008388 */ /* 0x000be20000000800 */
[----:B------:R-:W-:Y:S01]  /*0700*/  NOP ;  /* 0x0000000000007918 */ /* 0x000fe20000000000 */
[----:B------:R-:W-:Y:S05]  /*0710*/  @P2 BRA `(.L_x_15) ;  /* 0x0000000000182947 */ /* 0x000fea0003800000 */
[----:B-123--:R-:W1:Y:S01]  /*0720*/  LDS R3, [UR20+0x8] ;  /* 0x00000814ff037984 */ /* 0x00ee620008000800 */
[----:B------:R-:W2:Y:S01]  /*0730*/  LDC.64 R10, c[0x0][0x218] ;  /* 0x00008600ff0a7b82 */ /* 0x000ea20000000a00 */
[----:B----4-:R-:W-:Y:S02]  /*0740*/  IMAD.MOV.U32 R4, RZ, RZ, 0x70 ;  /* 0x00000070ff047424 */ /* 0x010fe400078e00ff */
[----:B--2---:R2:W-:Y:S03]  /*0750*/  STS.64 [UR20], R10 ;  /* 0x0000000aff007988 */ /* 0x0045e60008000a14 */
[----:B-1----:R-:W-:-:S05]  /*0760*/  LOP3.LUT R3, R3, 0x10, R4, 0xd8, !PT ;  /* 0x0000001003037812 */ /* 0x002fca00078ed804 */
[----:B------:R2:W-:Y:S02]  /*0770*/  STS [UR20+0x8], R3 ;  /* 0x00000803ff007988 */ /* 0x0005e40008000814 */
.L_x_15:
[----:B----4-:R-:W-:Y:S05]  /*0780*/  BSYNC B1 ;  /* 0x0000000000017941 */ /* 0x010fea0003800000 */
.L_x_14:
[----:B------:R-:W-:Y:S04]  /*0790*/  BSSY B2, `(.L_x_16) ;  /* 0x000000f000027945 */ /* 0x000fe80003800000 */
[----:B------:R-:W-:Y:S04]  /*07a0*/  BSSY B1, `(.L_x_17) ;  /* 0x000000c000017945 */ /* 0x000fe80003800000 */
[----:B------:R-:W-:Y:S05]  /*07b0*/  @P2 BRA `(.L_x_18) ;  /* 0x0000000000282947 */ /* 0x000fea0003800000 */
[----:B-123--:R-:W1:Y:S01]  /*07c0*/  LDS R3, [UR20+0x34] ;  /* 0x00003414ff037984 */ /* 0x00ee620008000800 */
[----:B------:R-:W-:Y:S01]  /*07d0*/  IMAD.MOV.U32 R4, RZ, RZ, 0x1f000000 ;  /* 0x1f000000ff047424 */ /* 0x000fe200078e00ff */
[----:B------:R-:W-:Y:S05]  /*07e0*/  @P2 BREAK B1 ;  /* 0x0000000000012942 */ /* 0x000fea0003800000 */
[----:B-1----:R-:W-:-:S05]  /*07f0*/  LOP3.LUT R3, R3, 0xff000000, R4, 0xb8, !PT ;  /* 0xff00000003037812 */ /* 0x002fca00078eb804 */
[----:B------:R1:W-:Y:S01]  /*0800*/  STS [UR20+0x34], R3 ;  /* 0x00003403ff007988 */ /* 0x0003e20008000814 */
[----:B------:R-:W-:Y:S05]  /*0810*/  @P2 BRA `(.L_x_19) ;  /* 0x0000000000182947 */ /* 0x000fea0003800000 */
[----:B------:R-:W2:Y:S01]  /*0820*/  LDS R4, [UR20+0x38] ;  /* 0x00003814ff047984 */ /* 0x000ea20008000800 */
[----:B-1----:R-:W-:-:S05]  /*0830*/  IMAD.MOV.U32 R3, RZ, RZ, 0x3f ;  /* 0x0000003fff037424 */ /* 0x002fca00078e00ff */
[----:B--2---:R-:W-:-:S05]  /*0840*/  LOP3.LUT R3, R4, 0xff, R3, 0xb8, !PT ;  /* 0x000000ff04037812 */ /* 0x004fca00078eb803 */
[----:B------:R4:W-:Y:S02]  /*0850*/  STS [UR20+0x38], R3 ;  /* 0x00003803ff007988 */ /* 0x0009e40008000814 */
.L_x_18:
[----:B------:R-:W-:Y:S05]  /*0860*/  BSYNC B1 ;  /* 0x0000000000017941 */ /* 0x000fea0003800000 */
.L_x_17:
[----:B------:R1:W-:Y:S02]  /*0870*/  @!P2 STS [UR20+0x20], R9 ;  /* 0x00002009ff00a988 */ /* 0x0003e40008000814 */
.L_x_19:
[----:B------:R-:W-:Y:S05]  /*0880*/  BSYNC B2 ;  /* 0x0000000000027941 */ /* 0x000fea0003800000 */
.L_x_16:
[----:B------:R-:W-:Y:S05]  /*0890*/  WARPSYNC.ALL ;  /* 0x0000000000007948 */ /* 0x000fea0003800000 */
[----:B-1234-:R-:W1:Y:S01]  /*08a0*/  LDC R3, c[0x0][0x22c] ;  /* 0x00008b00ff037b82 */ /* 0x01ee620000000800 */
[----:B------:R-:W-:Y:S01]  /*08b0*/  BSSY B2, `(.L_x_20) ;  /* 0x0000010000027945 */ /* 0x000fe20003800000 */
[----:B-1----:R-:W-:-:S05]  /*08c0*/  VIADD R3, R3, 0xffffffff ;  /* 0xffffffff03037836 */ /* 0x002fca0000000000 */
[----:B------:R1:W-:Y:S01]  /*08d0*/  @!P2 STS [UR20+0x24], R3 ;  /* 0x00002403ff00a988 */ /* 0x0003e20008000814 */
[----:B------:R-:W-:Y:S05]  /*08e0*/  @P2 BRA `(.L_x_21) ;  /* 0x0000000000302947 */ /* 0x000fea0003800000 */
[----:B------:R-:W2:Y:S01]  /*08f0*/  LDS R5, [UR20+0x34] ;  /* 0x00003414ff057984 */ /* 0x000ea20008000800 */
[----:B------:R-:W3:Y:S03]  /*0900*/  LDC.64 R10, c[0x0][0x240] ;  /* 0x00009000ff0a7b82 */ /* 0x000ee60000000a00 */
[----:B------:R-:W4:Y:S01]  /*0910*/  LDS R4, [UR20+0x1c] ;  /* 0x00001c14ff047984 */ /* 0x000f220008000800 */
[C---:B---3--:R-:W-:Y:S01]  /*0920*/  SHF.L.U64.HI R8, R10.reuse, 0x1, R11 ;  /* 0x000000010a087819 */ /* 0x048fe2000001020b */
[----:B------:R-:W-:-:S03]  /*0930*/  IMAD.SHL.U32 R7, R10, 0x2, RZ ;  /* 0x000000020a077824 */ /* 0x000fc600078e00ff */
[--C-:B------:R-:W-:Y:S02]  /*0940*/  SHF.R.U32.HI R9, RZ, 0x4, R8.reuse ;  /* 0x00000004ff097819 */ /* 0x100fe40000011608 */
[----:B------:R-:W-:-:S05]  /*0950*/  SHF.R.U64 R7, R7, 0x4, R8 ;  /* 0x0000000407077819 */ /* 0x000fca0000001208 */
[----:B------:R3:W-:Y:S01]  /*0960*/  STS [UR20+0xc], R7 ;  /* 0x00000c07ff007988 */ /* 0x0007e20008000814 */
[----:B--2---:R-:W-:Y:S02]  /*0970*/  LOP3.LUT R5, R5, 0x7, RZ, 0xb8, !PT ;  /* 0x0000000705057812 */ /* 0x004fe400078eb8ff */
[----:B----4-:R-:W-:-:S03]  /*0980*/  LOP3.LUT R4, R4, 0xf, R9, 0xb8, !PT ;  /* 0x0000000f04047812 */ /* 0x010fc600078eb809 */
[----:B------:R3:W-:Y:S04]  /*0990*/  STS [UR20+0x34], R5 ;  /* 0x00003405ff007988 */ /* 0x0007e80008000814 */
[----:B------:R3:W-:Y:S02]  /*09a0*/  STS [UR20+0x1c], R4 ;  /* 0x00001c04ff007988 */ /* 0x0007e40008000814 */
.L_x_21:
[----:B------:R-:W-:Y:S05]  /*09b0*/  BSYNC B2 ;  /* 0x0000000000027941 */ /* 0x000fea0003800000 */
.L_x_20:
[----:B------:R-:W-:Y:S04]  /*09c0*/  BSSY B3, `(.L_x_22) ;  /* 0x000001a000037945 */ /* 0x000fe80003800000 */
[----:B------:R-:W-:Y:S04]  /*09d0*/  BSSY B2, `(.L_x_23) ;  /* 0x0000015000027945 */ /* 0x000fe80003800000 */
[----:B------:R-:W-:Y:S05]  /*09e0*/  @P2 BRA `(.L_x_24) ;  /* 0x0000000000202947 */ /* 0x000fea0003800000 */
[----:B---3--:R-:W2:Y:S02]  /*09f0*/  LDS R4, [UR20+0x34] ;  /* 0x00003414ff047984 */ /* 0x008ea40008000800 */
[----:B--2---:R-:W-:-:S05]  /*0a00*/  LOP3.LUT R4, R4, 0x38, RZ, 0xb8, !PT ;  /* 0x0000003804047812 */ /* 0x004fca00078eb8ff */
[----:B------:R2:W-:Y:S01]  /*0a10*/  STS [UR20+0x34], R4 ;  /* 0x00003404ff007988 */ /* 0x0005e20008000814 */
[----:B------:R-:W-:Y:S05]  /*0a20*/  @P2 BRA `(.L_x_25) ;  /* 0x0000000000202947 */ /* 0x000fea0003800000 */
[----:B--2---:R-:W2:Y:S01]  /*0a30*/  LDS R4, [UR20+0x8] ;  /* 0x00000814ff047984 */ /* 0x004ea20008000800 */
[----:B------:R-:W-:-:S05]  /*0a40*/  IMAD.MOV.U32 R5, RZ, RZ, 0x780 ;  /* 0x00000780ff057424 */ /* 0x000fca00078e00ff */
[----:B--2---:R-:W-:-:S05]  /*0a50*/  LOP3.LUT R4, R4, 0x300, R5, 0xd8, !PT ;  /* 0x0000030004047812 */ /* 0x004fca00078ed805 */
[----:B------:R2:W-:Y:S02]  /*0a60*/  STS [UR20+0x8], R4 ;  /* 0x00000804ff007988 */ /* 0x0005e40008000814 */
.L_x_24:
[----:B------:R-:W-:Y:S05]  /*0a70*/  @P2 BRA `(.L_x_26) ;  /* 0x0000000000282947 */ /* 0x000fea0003800000 */
[----:B--23--:R-:W2:Y:S02]  /*0a80*/  LDS R4, [UR20+0x8] ;  /* 0x00000814ff047984 */ /* 0x00cea40008000800 */
[----:B--2---:R-:W-:-:S05]  /*0a90*/  LOP3.LUT R4, R4, 0x1800, RZ, 0xb8, !PT ;  /* 0x0000180004047812 */ /* 0x004fca00078eb8ff */
[----:B------:R3:W-:Y:S02]  /*0aa0*/  STS [UR20+0x8], R4 ;  /* 0x00000804ff007988 */ /* 0x0007e40008000814 */
.L_x_25:
[----:B------:R-:W-:Y:S05]  /*0ab0*/  @P2 BREAK B2 ;  /* 0x0000000000022942 */ /* 0x000fea0003800000 */
[----:B------:R-:W-:Y:S05]  /*0ac0*/  @P2 BRA `(.L_x_27) ;  /* 0x0000000000242947 */ /* 0x000fea0003800000 */
[----:B--23--:R-:W2:Y:S01]  /*0ad0*/  LDS R4, [UR20+0x8] ;  /* 0x00000814ff047984 */ /* 0x00cea20008000800 */
[----:B------:R-:W-:-:S05]  /*0ae0*/  IMAD.MOV.U32 R5, RZ, RZ, 0x6000 ;  /* 0x00006000ff057424 */ /* 0x000fca00078e00ff */
[----:B--2---:R-:W-:-:S04]  /*0af0*/  LOP3.LUT R4, R4, 0x4000, R5, 0xd8, !PT ;  /* 0x0000400004047812 */ /* 0x004fc800078ed805 */
[----:B------:R-:W-:-:S05]  /*0b00*/  LOP3.LUT R4, R4, 0x400000, RZ, 0xb8, !PT ;  /* 0x0040000004047812 */ /* 0x000fca00078eb8ff */
[----:B------:R4:W-:Y:S02]  /*0b10*/  STS [UR20+0x8], R4 ;  /* 0x00000804ff007988 */ /* 0x0009e40008000814 */
.L_x_26:
[----:B------:R-:W-:Y:S05]  /*0b20*/  BSYNC B2 ;  /* 0x0000000000027941 */ /* 0x000fea0003800000 */
.L_x_23:
[----:B--234-:R-:W2:Y:S02]  /*0b30*/  @!P2 LDS R4, [UR20+0x8] ;  /* 0x00000814ff04a984 */ /* 0x01cea40008000800 */
[----:B--2---:R-:W-:-:S05]  /*0b40*/  @!P2 LOP3.LUT R4, R4, 0x8000, RZ, 0xb8, !PT ;  /* 0x000080000404a812 */ /* 0x004fca00078eb8ff */
[----:B------:R4:W-:Y:S02]  /*0b50*/  @!P2 STS [UR20+0x8], R4 ;  /* 0x00000804ff00a988 */ /* 0x0009e40008000814 */
.L_x_27:
[----:B------:R-:W-:Y:S05]  /*0b60*/  BSYNC B3 ;  /* 0x0000000000037941 */ /* 0x000fea0003800000 */
.L_x_22:
[----:B------:R-:W-:Y:S05]  /*0b70*/  WARPSYNC.ALL ;  /* 0x0000000000007948 */ /* 0x000fea0003800000 */
[----:B------:R-:W-:-:S04]  /*0b80*/  UIADD3 UR31, UR5, 0x80, URZ ;  /* 0x00000080051f7890 */ /* 0x000fc8000fffe03f */
[----:B------:R-:W-:-:S04]  /*0b90*/  UIADD3 UR30, UP0, UR31, UR32, URZ ;  /* 0x000000201f1e7290 */ /* 0x000fc8000ff1e03f */
[----:B------:R-:W-:Y:S01]  /*0ba0*/  ULEA.HI.X.SX32 UR31, UR31, UR33, 0x1, UP0 ;  /* 0x000000211f1f7291 */ /* 0x000fe200080f0e3f */
[----:B------:R-:W-:Y:S11]  /*0bb0*/  @P0 BRA `(.L_x_28) ;  /* 0x0000000000280947 */ /* 0x000ff60003800000 */
[----:B--234-:R-:W2:Y:S01]  /*0bc0*/  S2R R4, SR_LANEID ;  /* 0x0000000000047919 */ /* 0x01cea20000000000 */
[----:B------:R-:W-:Y:S05]  /*0bd0*/  WARPSYNC.ALL ;  /* 0x0000000000007948 */ /* 0x000fea0003800000 */
[----:B--2---:R-:W-:-:S05]  /*0be0*/  IMAD.SHL.U32 R8, R4, 0x4, RZ ;  /* 0x0000000404087824 */ /* 0x004fca00078e00ff */
[----:B------:R-:W2:Y:S01]  /*0bf0*/  LDS R7, [R8+UR20] ;  /* 0x0000001408077984 */ /* 0x000ea20008000800 */
[----:B------:R-:W-:-:S05]  /*0c00*/  IADD3 R4, P1, R8, UR30, RZ ;  /* 0x0000001e08047c10 */ /* 0x000fca000ff3e0ff */
[----:B------:R-:W-:-:S05]  /*0c10*/  IMAD.X R5, RZ, RZ, UR31, P1 ;  /* 0x0000001fff057e24 */ /* 0x000fca00088e06ff */
[----:B--2---:R2:W3:Y:S01]  /*0c20*/  ATOMG.E.EXCH.STRONG.GPU PT, RZ, [R4], R7 ;  /* 0x0000000704ff73a8 */ /* 0x0044e200041ee100 */
[----:B------:R-:W-:-:S04]  /*0c30*/  DEPBAR {5,4,3,2,1,0} ;  /* 0x0000003f0000791a */ /* 0x000fc80000000000 */
[----:B------:R2:W-:Y:S01]  /*0c40*/  UTMACCTL.IV [UR30] ;  /* 0x000000001e0079b9 */ /* 0x0005e20008000000 */
[----:B------:R-:W-:Y:S01]  /*0c50*/  NOP ;  /* 0x0000000000007918 */ /* 0x000fe20000000000 */
.L_x_28:
[----:B------:R-:W-:Y:S05]  /*0c60*/  @P0 BRA `(.L_x_29) ;  /* 0x00000000000c0947 */ /* 0x000fea0003800000 */
[----:B------:R0:W-:Y:S01]  /*0c70*/  UTMACMDFLUSH ;  /* 0x00000000000079b7 */ /* 0x0001e20000000000 */
[----:B------:R-:W-:Y:S05]  /*0c80*/  @P0 BRA `(.L_x_29) ;  /* 0x0000000000040947 */ /* 0x000fea0003800000 */
[----:B------:R-:W-:-:S04]  /*0c90*/  DEPBAR.LE SB0, 0x0 ;  /* 0x000080000000791a */ /* 0x000fc80000000000 */
.L_x_29:
[----:B------:R-:W-:Y:S05]  /*0ca0*/  WARPSYNC.ALL ;  /* 0x0000000000007948 */ /* 0x000fea0003800000 */
[----:B---3--:R-:W-:Y:S06]  /*0cb0*/  BAR.SYNC.DEFER_BLOCKING 0x0 ;  /* 0x0000000000007b1d */ /* 0x008fec0000010000 */
[----:B------:R-:W-:Y:S02]  /*0cc0*/  BSSY B3, `(.L_x_30) ;  /* 0x000000b000037945 */ /* 0x000fe40003800000 */
[----:B------:R-:W-:Y:S06]  /*0cd0*/  BAR.SYNC.DEFER_BLOCKING 0x0 ;  /* 0x0000000000007b1d */ /* 0x000fec0000010000 */
[----:B------:R3:W-:Y:S01]  /*0ce0*/  @!P0 STS [R12], RZ ;  /* 0x000000ff0c008388 */ /* 0x0007e20000000800 */
[----:B------:R-:W-:Y:S01]  /*0cf0*/  NOP ;  /* 0x0000000000007918 */ /* 0x000fe20000000000 */
[----:B------:R-:W-:Y:S05]  /*0d00*/  @P2 BRA `(.L_x_31) ;  /* 0x0000000000182947 */ /* 0x000fea0003800000 */
[----:B--2-4-:R-:W2:Y:S01]  /*0d10*/  LDS R4, [UR20+0x8] ;  /* 0x00000814ff047984 */ /* 0x014ea20008000800 */
[----:B------:R-:W4:Y:S01]  /*0d20*/  LDC.64 R8, c[0x0][0x220] ;  /* 0x00008800ff087b82 */ /* 0x000f220000000a00 */
[----:B------:R-:W-:Y:S02]  /*0d30*/  IMAD.MOV.U32 R5, RZ, RZ, 0x70 ;  /* 0x00000070ff057424 */ /* 0x000fe400078e00ff */
[----:B----4-:R4:W-:Y:S03]  /*0d40*/  STS.64 [UR20], R8 ;  /* 0x00000008ff007988 */ /* 0x0109e60008000a14 */
[----:B--2---:R-:W-:-:S05]  /*0d50*/  LOP3.LUT R4, R4, 0x10, R5, 0xd8, !PT ;  /* 0x0000001004047812 */ /* 0x004fca00078ed805 */
[----:B------:R4:W-:Y:S02]  /*0d60*/  STS [UR20+0x8], R4 ;  /* 0x00000804ff007988 */ /* 0x0009e40008000814 */
.L_x_31:
[----:B--2---:R-:W-:Y:S05]  /*0d70*/  BSYNC B3 ;  /* 0x0000000000037941 */ /* 0x004fea0003800000 */
.L_x_30:
[----:B------:R-:W-:Y:S04]  /*0d80*/  BSSY B4, `(.L_x_32) ;  /* 0x0000011000047945 */ /* 0x000fe80003800000 */
[----:B------:R-:W-:Y:S04]  /*0d90*/  BSSY B3, `(.L_x_33) ;  /* 0x000000e000037945 */ /* 0x000fe80003800000 */
[----:B------:R-:W-:Y:S05]  /*0da0*/  @P2 BRA `(.L_x_34) ;  /* 0x0000000000242947 */ /* 0x000fea0003800000 */
[----:B----4-:R-:W2:Y:S01]  /*0db0*/  LDS R4, [UR20+0x34] ;  /* 0x00003414ff047984 */ /* 0x010ea20008000800 */
[----:B------:R-:W-:-:S05]  /*0dc0*/  IMAD.MOV.U32 R5, RZ, RZ, 0x3f000000 ;  /* 0x3f000000ff057424 */ /* 0x000fca00078e00ff */
[----:B--2---:R-:W-:-:S05]  /*0dd0*/  LOP3.LUT R4, R4, 0xff000000, R5, 0xb8, !PT ;  /* 0xff00000004047812 */ /* 0x004fca00078eb805 */
[----:B------:R2:W-:Y:S01]  /*0de0*/  STS [UR20+0x34], R4 ;  /* 0x00003404ff007988 */ /* 0x0005e20008000814 */
[----:B------:R-:W-:Y:S05]  /*0df0*/  @P2 BRA `(.L_x_35) ;  /* 0x00000000001c2947 */ /* 0x000fea0003800000 */
[----:B--2---:R-:W2:Y:S01]  /*0e00*/  LDS R4, [UR20+0x38] ;  /* 0x00003814ff047984 */ /* 0x004ea20008000800 */
[----:B------:R-:W-:-:S05]  /*0e10*/  IMAD.MOV.U32 R5, RZ, RZ, 0xff ;  /* 0x000000ffff057424 */ /* 0x000fca00078e00ff */
[----:B--2---:R-:W-:-:S05]  /*0e20*/  LOP3.LUT R4, R4, 0xff, R5, 0xb8, !PT ;  /* 0x000000ff04047812 */ /* 0x004fca00078eb805 */
[----:B------:R2:W-:Y:S02]  /*0e30*/  STS [UR20+0x38], R4 ;  /* 0x00003804ff007988 */ /* 0x0005e40008000814 */
.L_x_34:
[----:B------:R-:W-:Y:S05]  /*0e40*/  @P2 BREAK B3 ;  /* 0x0000000000032942 */ /* 0x000fea0003800000 */
[----:B------:R-:W-:Y:S05]  /*0e50*/  @P2 BRA `(.L_x_36) ;  /* 0x00000000000c2947 */ /* 0x000fea0003800000 */
[----:B------:R1:W-:Y:S02]  /*0e60*/  STS [UR20+0x20], R3 ;  /* 0x00002003ff007988 */ /* 0x0003e40008000814 */
.L_x_35:
[----:B------:R-:W-:Y:S05]  /*0e70*/  BSYNC B3 ;  /* 0x0000000000037941 */ /* 0x000fea0003800000 */
.L_x_33:
[----:B------:R1:W-:Y:S02]  /*0e80*/  @!P2 STS [UR20+0x24], R6 ;  /* 0x00002406ff00a988 */ /* 0x0003e40008000814 */
.L_x_36:
[----:B------:R-:W-:Y:S05]  /*0e90*/  BSYNC B4 ;  /* 0x0000000000047941 */ /* 0x000fea0003800000 */
.L_x_32:
[----:B------:R-:W-:Y:S05]  /*0ea0*/  WARPSYNC.ALL ;  /* 0x0000000000007948 */ /* 0x000fea0003800000 */
[----:B------:R-:W-:Y:S04]  /*0eb0*/  BSSY B4, `(.L_x_37) ;  /* 0x000000e000047945 */ /* 0x000fe80003800000 */
[----:B------:R-:W-:Y:S05]  /*0ec0*/  @P2 BRA `(.L_x_38) ;  /* 0x0000000000302947 */ /* 0x000fea0003800000 */
[----:B--2-4-:R-:W2:Y:S01]  /*0ed0*/  LDS R4, [UR20+0x34] ;  /* 0x00003414ff047984 */ /* 0x014ea20008000800 */
[----:B------:R-:W4:Y:S03]  /*0ee0*/  LDC.64 R8, c[0x0][0x248] ;  /* 0x00009200ff087b82 */ /* 0x000f260000000a00 */
[----:B-1----:R-:W1:Y:S01]  /*0ef0*/  LDS R3, [UR20+0x1c] ;  /* 0x00001c14ff037984 */ /* 0x002e620008000800 */
[C---:B----4-:R-:W-:Y:S01]  /*0f00*/  SHF.L.U64.HI R6, R8.reuse, 0x1, R9 ;  /* 0x0000000108067819 */ /* 0x050fe20000010209 */
[----:B------:R-:W-:-:S03]  /*0f10*/  IMAD.SHL.U32 R5, R8, 0x2, RZ ;  /* 0x0000000208057824 */ /* 0x000fc600078e00ff */
[--C-:B------:R-:W-:Y:S02]  /*0f20*/  SHF.R.U32.HI R8, RZ, 0x4, R6.reuse ;  /* 0x00000004ff087819 */ /* 0x100fe40000011606 */
[----:B------:R-:W-:-:S05]  /*0f30*/  SHF.R.U64 R5, R5, 0x4, R6 ;  /* 0x0000000405057819 */ /* 0x000fca0000001206 */
[----:B------:R4:W-:Y:S01]  /*0f40*/  STS [UR20+0xc], R5 ;  /* 0x00000c05ff007988 */ /* 0x0009e20008000814 */
[----:B--2---:R-:W-:Y:S02]  /*0f50*/  LOP3.LUT R4, R4, 0x7, RZ, 0xb8, !PT ;  /* 0x0000000704047812 */ /* 0x004fe400078eb8ff */
[----:B-1----:R-:W-:-:S03]  /*0f60*/  LOP3.LUT R3, R3, 0xf, R8, 0xb8, !PT ;  /* 0x0000000f03037812 */ /* 0x002fc600078eb808 */
[----:B------:R4:W-:Y:S04]  /*0f70*/  STS [UR20+0x34], R4 ;  /* 0x00003404ff007988 */ /* 0x0009e80008000814 */
[----:B------:R4:W-:Y:S02]  /*0f80*/  STS [UR20+0x1c], R3 ;  /* 0x00001c03ff007988 */ /* 0x0009e40008000814 */
.L_x_38:
[----:B------:R-:W-:Y:S05]  /*0f90*/  BSYNC B4 ;  /* 0x0000000000047941 */ /* 0x000fea0003800000 */
.L_x_37:
[----:B------:R-:W-:Y:S04]  /*0fa0*/  BSSY B4, `(.L_x_39) ;  /* 0x000001a000047945 */ /* 0x000fe80003800000 */
[----:B------:R-:W-:Y:S04]  /*0fb0*/  BSSY B5, `(.L_x_40) ;  /* 0x0000015000057945 */ /* 0x000fe80003800000 */
[----:B------:R-:W-:Y:S05]  /*0fc0*/  @P2 BRA `(.L_x_41) ;  /* 0x0000000000202947 */ /* 0x000fea0003800000 */
[----:B-1--4-:R-:W1:Y:S02]  /*0fd0*/  LDS R3, [UR20+0x34] ;  /* 0x00003414ff037984 */ /* 0x012e640008000800 */
[----:B-1----:R-:W-:-:S05]  /*0fe0*/  LOP3.LUT R3, R3, 0x38, RZ, 0xb8, !PT ;  /* 0x0000003803037812 */ /* 0x002fca00078eb8ff */
[----:B------:R1:W-:Y:S01]  /*0ff0*/  STS [UR20+0x34], R3 ;  /* 0x00003403ff007988 */ /* 0x0003e20008000814 */
[----:B------:R-:W-:Y:S05]  /*1000*/  @P2 BRA `(.L_x_42) ;  /* 0x0000000000202947 */ /* 0x000fea0003800000 */
[----:B-1----:R-:W1:Y:S01]  /*1010*/  LDS R3, [UR20+0x8] ;  /* 0x00000814ff037984 */ /* 0x002e620008000800 */
[----:B--2---:R-:W-:-:S05]  /*1020*/  IMAD.MOV.U32 R4, RZ, RZ, 0x780 ;  /* 0x00000780ff047424 */ /* 0x004fca00078e00ff */
[----:B-1----:R-:W-:-:S05]  /*1030*/  LOP3.LUT R3, R3, 0x300, R4, 0xd8, !PT ;  /* 0x0000030003037812 */ /* 0x002fca00078ed804 */
[----:B------:R1:W-:Y:S02]  /*1040*/  STS [UR20+0x8], R3 ;  /* 0x00000803ff007988 */ /* 0x0003e40008000814 */
.L_x_41:
[----:B------:R-:W-:Y:S05]  /*1050*/  @P2 BRA `(.L_x_43) ;  /* 0x0000000000282947 */ /* 0x000fea0003800000 */
[----:B-1--4-:R-:W1:Y:S02]  /*1060*/  LDS R3, [UR20+0x8] ;  /* 0x00000814ff037984 */ /* 0x012e640008000800 */
[----:B-1----:R-:W-:-:S05]  /*1070*/  LOP3.LUT R3, R3, 0x1800, RZ, 0xb8, !PT ;  /* 0x0000180003037812 */ /* 0x002fca00078eb8ff */
[----:B------:R4:W-:Y:S02]  /*1080*/  STS [UR20+0x8], R3 ;  /* 0x00000803ff007988 */ /* 0x0009e40008000814 */
.L_x_42:
[----:B------:R-:W-:Y:S05]  /*1090*/  @P2 BREAK B5 ;  /* 0x0000000000052942 */ /* 0x000fea0003800000 */
[----:B------:R-:W-:Y:S05]  /*10a0*/  @P2 BRA `(.L_x_44) ;  /* 0x0000000000242947 */ /* 0x000fea0003800000 */
[----:B-1--4-:R-:W1:Y:S01]  /*10b0*/  LDS R3, [UR20+0x8] ;  /* 0x00000814ff037984 */ /* 0x012e620008000800 */
[----:B--2---:R-:W-:-:S05]  /*10c0*/  IMAD.MOV.U32 R4, RZ, RZ, 0x6000 ;  /* 0x00006000ff047424 */ /* 0x004fca00078e00ff */
[----:B-1----:R-:W-:-:S04]  /*10d0*/  LOP3.LUT R3, R3, 0x6000, R4, 0xd8, !PT ;  /* 0x0000600003037812 */ /* 0x002fc800078ed804 */
[----:B------:R-:W-:-:S05]  /*10e0*/  LOP3.LUT R3, R3, 0x400000, RZ, 0xb8, !PT ;  /* 0x0040000003037812 */ /* 0x000fca00078eb8ff */
[----:B------:R1:W-:Y:S02]  /*10f0*/  STS [UR20+0x8], R3 ;  /* 0x00000803ff007988 */ /* 0x0003e40008000814 */
.L_x_43:
[----:B------:R-:W-:Y:S05]  /*1100*/  BSYNC B5 ;  /* 0x0000000000057941 */ /* 0x000fea0003800000 */
.L_x_40:
[----:B-1--4-:R-:W1:Y:S02]  /*1110*/  @!P2 LDS R3, [UR20+0x8] ;  /* 0x00000814ff03a984 */ /* 0x012e640008000800 */
[----:B-1----:R-:W-:-:S05]  /*1120*/  @!P2 LOP3.LUT R3, R3, 0x8000, RZ, 0xb8, !PT ;  /* 0x000080000303a812 */ /* 0x002fca00078eb8ff */
[----:B------:R1:W-:Y:S02]  /*1130*/  @!P2 STS [UR20+0x8], R3 ;  /* 0x00000803ff00a988 */ /* 0x0003e40008000814 */
.L_x_44:
[----:B------:R-:W-:Y:S05]  /*1140*/  BSYNC B4 ;  /* 0x0000000000047941 */ /* 0x000fea0003800000 */
.L_x_39:
[----:B------:R-:W-:Y:S05]  /*1150*/  WARPSYNC.ALL ;  /* 0x0000000000007948 */ /* 0x000fea0003800000 */
[----:B------:R-:W-:Y:S01]  /*1160*/  UIADD3 UR5, UR5, 0x100, URZ ;  /* 0x0000010005057890 */ /* 0x000fe2000fffe03f */
[----:B------:R-:W-:Y:S02]  /*1170*/  ISETP.GE.AND P1, PT, R13, 0x1, PT ;  /* 0x000000010d00780c */ /* 0x000fe40003f26270 */
[----:B------:R-:W-:Y:S02]  /*1180*/  CS2R R120, SRZ ;  /* 0x0000000000787805 */ /* 0x000fe4000001ff00 */
[----:B------:R-:W-:Y:S01]  /*1190*/  CS2R R122, SRZ ;  /* 0x00000000007a7805 */ /* 0x000fe2000001ff00 */
[----:B------:R-:W-:Y:S01]  /*11a0*/  UIADD3 UR32, UP0, UR5, UR32, URZ ;  /* 0x0000002005207290 */ /* 0x000fe2000ff1e03f */
[----:B------:R-:W-:-:S02]  /*11b0*/  CS2R R124, SRZ ;  /* 0x00000000007c7805 */ /* 0x000fc4000001ff00 */
[----:B------:R-:W-:Y:S02]  /*11c0*/  CS2R R126, SRZ ;  /* 0x00000000007e7805 */ /* 0x000fe4000001ff00 */
[----:B------:R-:W-:Y:S01]  /*11d0*/  CS2R R128, SRZ ;  /* 0x0000000000807805 */ /* 0x000fe2000001ff00 */
[----:B------:R-:W-:Y:S01]  /*11e0*/  ULEA.HI.X.SX32 UR33, UR5, UR33, 0x1, UP0 ;  /* 0x0000002105217291 */ /* 0x000fe200080f0e3f */
[----:B------:R-:W-:Y:S02]  /*11f0*/  CS2R R130, SRZ ;  /* 0x0000000000827805 */ /* 0x000fe4000001ff00 */
[----:B------:R-:W-:Y:S02]  /*1200*/  CS2R R132, SRZ ;  /* 0x0000000000847805 */ /* 0x000fe4000001ff00 */
[----:B------:R-:W-:Y:S02]  /*1210*/  CS2R R134, SRZ ;  /* 0x0000000000867805 */ /* 0x000fe4000001ff00 */
[----:B------:R-:W-:-:S02]  /*1220*/  CS2R R136, SRZ ;  /* 0x0000000000887805 */ /* 0x000fc4000001ff00 */
[----:B------:R-:W-:Y:S02]  /*1230*/  CS2R R138, SRZ ;  /* 0x00000000008a7805 */ /* 0x000fe4000001ff00 */
[----:B------:R-:W-:Y:S02]  /*1240*/  CS2R R140, SRZ ;  /* 0x00000000008c7805 */ /* 0x000fe4000001ff00 */
        /* <DEDUP_REMOVED lines=40> */
[----:B------:R-:W-:Y:S01]  /*14d0*/  CS2R R30, SRZ ;  /* 0x00000000001e7805 */ /* 0x000fe2000001ff00 */
[----:B------:R-:W-:Y:S01]  /*14e0*/  IMAD.MOV.U32 R32, RZ, RZ, RZ ;  /* 0x000000ffff207224 */ /* 0x000fe200078e00ff */
[----:B------:R-:W-:Y:S06]  /*14f0*/  @P0 BRA `(.L_x_45) ;  /* 0x0000000000280947 */ /* 0x000fec0003800000 */
[----:B-1--4-:R-:W1:Y:S01]  /*1500*/  S2R R3, SR_LANEID ;  /* 0x0000000000037919 */ /* 0x012e620000000000 */
[----:B------:R-:W-:Y:S05]  /*1510*/  WARPSYNC.ALL ;  /* 0x0000000000007948 */ /* 0x000fea0003800000 */
[----:B-1----:R-:W-:-:S05]  /*1520*/  IMAD.SHL.U32 R6, R3, 0x4, RZ ;  /* 0x0000000403067824 */ /* 0x002fca00078e00ff */
[----:B------:R-:W1:Y:S01]  /*1530*/  LDS R3, [R6+UR20] ;  /* 0x0000001406037984 */ /* 0x000e620008000800 */
[----:B--2---:R-:W-:-:S05]  /*1540*/  IADD3 R4, P3, R6, UR32, RZ ;  /* 0x0000002006047c10 */ /* 0x004fca000ff7e0ff */
[----:B------:R-:W-:-:S05]  /*1550*/  IMAD.X R5, RZ, RZ, UR33, P3 ;  /* 0x00000021ff057e24 */ /* 0x000fca00098e06ff */
[----:B-1----:R1:W2:Y:S01]  /*1560*/  ATOMG.E.EXCH.STRONG.GPU PT, RZ, [R4], R3 ;  /* 0x0000000304ff73a8 */ /* 0x0022a200041ee100 */
[----:B------:R-:W-:-:S04]  /*1570*/  DEPBAR {5,4,3,2,1,0} ;  /* 0x0000003f0000791a */ /* 0x000fc80000000000 */
[----:B------:R1:W-:Y:S01]  /*1580*/  UTMACCTL.IV [UR32] ;  /* 0x00000000200079b9 */ /* 0x0003e20008000000 */
[----:B------:R-:W-:Y:S01]  /*1590*/  NOP ;  /* 0x0000000000007918 */ /* 0x000fe20000000000 */
.L_x_45:
[----:B------:R-:W-:Y:S05]  /*15a0*/  @P0 BRA `(.L_x_46) ;  /* 0x00000000000c0947 */ /* 0x000fea0003800000 */
[----:B------:R0:W-:Y:S01]  /*15b0*/  UTMACMDFLUSH ;  /* 0x00000000000079b7 */ /* 0x0001e20000000000 */
[----:B------:R-:W-:Y:S05]  /*15c0*/  @P0 BRA `(.L_x_46) ;  /* 0x0000000000040947 */ /* 0x000fea0003800000 */
[----:B------:R-:W-:-:S04]  /*15d0*/  DEPBAR.LE SB0, 0x0 ;  /* 0x000080000000791a */ /* 0x000fc80000000000 */
.L_x_46:
[----:B------:R-:W-:Y:S05]  /*15e0*/  WARPSYNC.ALL ;  /* 0x0000000000007948 */ /* 0x000fea0003800000 */
[----:B--2---:R-:W-:Y:S01]  /*15f0*/  BAR.SYNC.DEFER_BLOCKING 0x0 ;  /* 0x0000000000007b1d */ /* 0x004fe20000010000 */
[----:B------:R-:W-:Y:S01]  /*1600*/  USHF.L.U32 UR15, UR34, 0x8, URZ ;  /* 0x00000008220f7899 */ /* 0x000fe2000800063f */
[----:B------:R-:W-:Y:S01]  /*1610*/  IMAD.MOV.U32 R33, RZ, RZ, RZ ;  /* 0x000000ffff217224 */ /* 0x000fe200078e00ff */
[----:B------:R-:W-:Y:S01]  /*1620*/  USHF.L.U32 UR19, UR23, 0x6, URZ ;  /* 0x0000000617137899 */ /* 0x000fe2000800063f */
[----:B------:R-:W-:Y:S02]  /*1630*/  CS2R R34, SRZ ;  /* 0x0000000000227805 */ /* 0x000fe4000001ff00 */
[----:B------:R-:W-:Y:S01]  /*1640*/  CS2R R36, SRZ ;  /* 0x0000000000247805 */ /* 0x000fe2000001ff00 */
[----:B------:R-:W-:Y:S01]  /*1650*/  VOTEU.ALL UP0, P2 ;  /* 0x00000000003f7886 */ /* 0x000fe20001000000 */
[----:B------:R-:W-:Y:S01]  /*1660*/  UMOV UR6, 0x1 ;  /* 0x0000000100067882 */ /* 0x000fe20000000000 */
[----:B------:R-:W-:Y:S01]  /*1670*/  VOTEU.ALL UP1, P2 ;  /* 0x00000000003f7886 */ /* 0x000fe20001020000 */
[----:B------:R-:W-:Y:S01]  /*1680*/  VOTEU.ALL UP2, P2 ;  /* 0x00000000003f7886 */ /* 0x000fe20001040000 */
[----:B------:R-:W-:Y:S01]  /*1690*/  CS2R R38, SRZ ;  /* 0x0000000000267805 */ /* 0x000fe2000001ff00 */
[----:B------:R-:W-:-:S04]  /*16a0*/  @!UP0 UIADD3 UR8, -UR6, 0x100000, URZ ;  /* 0x0010000006088890 */ /* 0x000fc8000fffe13f */
[----:B------:R-:W-:Y:S02]  /*16b0*/  @!UP0 USHF.L.U32 UR9, UR8, 0xb, URZ ;  /* 0x0000000b08098899 */ /* 0x000fe4000800063f */
[----:B------:R-:W-:Y:S01]  /*16c0*/  @!UP0 USHF.L.U32 UR8, UR8, 0x1, URZ ;  /* 0x0000000108088899 */ /* 0x000fe2000800063f */
        /* <DEDUP_REMOVED lines=9> */
[----:B------:R-:W-:Y:S01]  /*1760*/  VOTEU.ALL UP0, P2 ;  /* 0x00000000003f7886 */ /* 0x000fe20001000000 */
[----:B------:R-:W-:Y:S02]  /*1770*/  CS2R R46, SRZ ;  /* 0x00000000002e7805 */ /* 0x000fe4000001ff00 */
[----:B------:R-:W-:Y:S02]  /*1780*/  CS2R R48, SRZ ;  /* 0x0000000000307805 */ /* 0x000fe4000001ff00 */
[----:B------:R-:W-:Y:S02]  /*1790*/  CS2R R50, SRZ ;  /* 0x0000000000327805 */ /* 0x000fe4000001ff00 */
[----:B------:R-:W-:-:S02]  /*17a0*/  CS2R R52, SRZ ;  /* 0x0000000000347805 */ /* 0x000fc4000001ff00 */
[----:B------:R-:W-:Y:S01]  /*17b0*/  CS2R R54, SRZ ;  /* 0x0000000000367805 */ /* 0x000fe2000001ff00 */
[----:B------:R-:W2:Y:S02]  /*17c0*/  FENCE.VIEW.ASYNC.S ;  /* 0x00000000000073c6 */ /* 0x000ea40000000000 */
[----:B--2---:R2:W4:Y:S02]  /*17d0*/  @!UP0 SYNCS.EXCH.64 URZ, [UR20+0xf000], UR8 ;  /* 0x00f00008143f85b2 */ /* 0x0045240008000100 */
[----:B----4-:R-:W-:Y:S06]  /*17e0*/  BAR.SYNC.DEFER_BLOCKING 0x0 ;  /* 0x0000000000007b1d */ /* 0x010fec0000010000 */
[----:B------:R2:W4:Y:S02]  /*17f0*/  @!UP1 SYNCS.EXCH.64 URZ, [UR20+0xf008], UR10 ;  /* 0x00f0080a143f95b2 */ /* 0x0005240008000100 */
[----:B----4-:R-:W-:Y:S06]  /*1800*/  BAR.SYNC.DEFER_BLOCKING 0x0 ;  /* 0x0000000000007b1d */ /* 0x010fec0000010000 */
[----:B------:R2:W4:Y:S01]  /*1810*/  @!UP2 SYNCS.EXCH.64 URZ, [UR20+0xf010], UR6 ;  /* 0x00f01006143fa5b2 */ /* 0x0005220008000100 */
[----:B------:R-:W-:Y:S05]  /*1820*/  @!P1 BRA `(.L_x_47) ;  /* 0x0000000800389947 */ /* 0x000fea0003800000 */
        /* <DEDUP_REMOVED lines=63> */
[----:B------:R-:W-:Y:S01]  /*1c20*/  CS2R R54, SRZ ;  /* 0x0000000000367805 */ /* 0x000fe2000001ff00 */
[----:B------:R-:W-:Y:S01]  /*1c30*/  UMOV UR5, URZ ;  /* 0x0000003f00057c82 */ /* 0x000fe20008000000 */
[----:B------:R-:W-:-:S05]  /*1c40*/  UMOV UR14, URZ ;  /* 0x0000003f000e7c82 */ /* 0x000fca0008000000 */
.L_x_49:
[----:B----4-:R-:W-:Y:S01]  /*1c50*/  BAR.SYNC.DEFER_BLOCKING 0x0 ;  /* 0x0000000000007b1d */ /* 0x010fe20000010000 */
[----:B------:R-:W-:Y:S01]  /*1c60*/  ULEA UR21, UR5, UR20, 0x3 ;  /* 0x0000001405157291 */ /* 0x000fe2000f8e183f */
[----:B-1----:R-:W-:Y:S01]  /*1c70*/  @!P2 IMAD.MOV.U32 R4, RZ, RZ, 0x5000 ;  /* 0x00005000ff04a424 */ /* 0x002fe200078e00ff */
[----:B------:R-:W-:Y:S01]  /*1c80*/  ELECT P0, URZ, PT ;  /* 0x00000000003f782f */ /* 0x000fe20003800000 */
[----:B------:R-:W-:Y:S01]  /*1c90*/  IMAD.U32 R3, RZ, RZ, UR4 ;  /* 0x00000004ff037e24 */ /* 0x000fe2000f8e00ff */
[----:B------:R-:W-:Y:S02]  /*1ca0*/  ULEA UR12, UR5, UR20, 0xe ;  /* 0x00000014050c7291 */ /* 0x000fe4000f8e703f */
[C---:B------:R-:W-:Y:S02]  /*1cb0*/  ISETP.LT.U32.AND P0, PT, R2.reuse, 0x20, P0 ;  /* 0x000000200200780c */ /* 0x040fe40000701070 */
[----:B------:R-:W-:Y:S02]  /*1cc0*/  ELECT P1, URZ, PT ;  /* 0x00000000003f782f */ /* 0x000fe40003820000 */
[----:B------:R-:W-:Y:S01]  /*1cd0*/  SHF.L.U32 R3, R3, 0x1f, RZ ;  /* 0x0000001f03037819 */ /* 0x000fe200000006ff */
[----:B------:R-:W-:Y:S01]  /*1ce0*/  ULEA UR16, UR5, UR20, 0xc ;  /* 0x0000001405107291 */ /* 0x000fe2000f8e603f */
[----:B------:R-:W-:Y:S01]  /*1cf0*/  ISETP.LT.U32.AND P1, PT, R2, 0x20, P1 ;  /* 0x000000200200780c */ /* 0x000fe20000f21070 */
[----:B------:R-:W-:-:S02]  /*1d00*/  UMOV UR18, UR14 ;  /* 0x0000000e00127c82 */ /* 0x000fc40008000000 */
[----:B------:R-:W-:Y:S02]  /*1d10*/  UIADD3 UR16, UR16, 0xc000, URZ ;  /* 0x0000c00010107890 */ /* 0x000fe4000fffe03f */
[----:B--2---:R-:W-:Y:S02]  /*1d20*/  USHF.R.U32.HI UR8, URZ, 0x4, UR12 ;  /* 0x000000043f087899 */ /* 0x004fe4000801160c */
[----:B------:R-:W-:Y:S01]  /*1d30*/  USHF.R.U32.HI UR10, URZ, 0x4, UR16 ;  /* 0x000000043f0a7899 */ /* 0x000fe20008011610 */
[----:B------:R-:W-:Y:S01]  /*1d40*/  VOTEU.ANY UP0, P0 ;  /* 0x00000000003f7886 */ /* 0x000fe20000000100 */
[----:B------:R-:W-:Y:S01]  /*1d50*/  VOTEU.ANY UP2, P0 ;  /* 0x00000000003f7886 */ /* 0x000fe20000040100 */
[----:B------:R-:W-:Y:S01]  /*1d60*/  USGXT.U32 UR8, UR8, 0xe ;  /* 0x0000000e0808789a */ /* 0x000fe20008000000 */
[----:B------:R1:W-:Y:S01]  /*1d70*/  @!P2 SYNCS.ARRIVE.TRANS64 RZ, [UR21+0xf000], R4 ;  /* 0x00f00004ffffa9a7 */ /* 0x0003e20008000015 */
[----:B------:R2:W-:Y:S06]  /*1d80*/  MEMBAR.ALL.CTA ;  /* 0x0000000000007992 */ /* 0x0005ec0000008000 */
[----:B--2---:R-:W2:Y:S01]  /*1d90*/  FENCE.VIEW.ASYNC.S ;  /* 0x00000000000073c6 */ /* 0x004ea20000000000 */
[----:B------:R-:W-:Y:S01]  /*1da0*/  @UP0 UIADD3 UR13, UR21, 0xf000, URZ ;  /* 0x0000f000150d0890 */ /* 0x000fe2000fffe03f */
[----:B------:R-:W-:Y:S01]  /*1db0*/  @UP0 UMOV UR6, UR28 ;  /* 0x0000001c00060c82 */ /* 0x000fe20008000000 */
[----:B------:R-:W-:Y:S01]  /*1dc0*/  @UP0 UMOV UR7, UR29 ;  /* 0x0000001d00070c82 */ /* 0x000fe20008000000 */
[----:B--2---:R-:W-:Y:S01]  /*1dd0*/  VOTEU.ANY UP1, P1 ;  /* 0x00000000003f7886 */ /* 0x004fe20000820100 */
[----:B------:R-:W-:Y:S01]  /*1de0*/  VOTEU.ANY UP3, P1 ;  /* 0x00000000003f7886 */ /* 0x000fe20000860100 */
[----:B------:R-:W-:Y:S01]  /*1df0*/  USGXT.U32 UR10, UR10, 0xe ;  /* 0x0000000e0a0a789a */ /* 0x000fe20008000000 */
[----:B------:R-:W-:-:S02]  /*1e00*/  UMOV UR9, 0x80000020 ;  /* 0x8000002000097882 */ /* 0x000fc40000000000 */
[----:B------:R-:W-:Y:S01]  /*1e10*/  @UP1 UIADD3 UR17, UR21, 0xf000, URZ ;  /* 0x0000f00015111890 */ /* 0x000fe2000fffe03f */
[----:B------:R-:W-:Y:S01]  /*1e20*/  @UP1 UMOV UR24, UR30 ;  /* 0x0000001e00181c82 */ /* 0x000fe20008000000 */
[----:B------:R-:W-:Y:S01]  /*1e30*/  @UP1 UMOV UR25, UR31 ;  /* 0x0000001f00191c82 */ /* 0x000fe20008000000 */
[----:B------:R-:W-:Y:S01]  /*1e40*/  UMOV UR11, 0x80000020 ;  /* 0x80000020000b7882 */ /* 0x000fe20000000000 */
[----:B------:R-:W-:Y:S06]  /*1e50*/  BAR.SYNC.DEFER_BLOCKING 0x0 ;  /* 0x0000000000007b1d */ /* 0x000fec0000010000 */
[----:B------:R1:W-:Y:S02]  /*1e60*/  @UP2 UTMALDG.2D [UR12], [UR6] ;  /* 0x0000000c060025b4 */ /* 0x0003e40008008000 */
[----:B------:R-:W-:Y:S06]  /*1e70*/  BAR.SYNC.DEFER_BLOCKING 0x0 ;  /* 0x0000000000007b1d */ /* 0x000fec0000010000 */
[----:B------:R1:W-:Y:S02]  /*1e80*/  @UP3 UTMALDG.2D [UR16], [UR24] ;  /* 0x00000010180035b4 */ /* 0x0003e40008008000 */
[----:B------:R-:W-:Y:S06]  /*1e90*/  BAR.SYNC.DEFER_BLOCKING 0x0 ;  /* 0x0000000000007b1d */ /* 0x000fec0000010000 */
[----:B------:R-:W2:Y:S02]  /*1ea0*/  SYNCS.PHASECHK.TRANS64.TRYWAIT P0, [UR21+0xf000], R3 ;  /* 0x00f00003ff0075a7 */ /* 0x000ea40008000155 */
[----:B-12---:R-:W-:Y:S05]  /*1eb0*/  @!P0 BRA `(.L_x_48) ;  /* 0x0000000800688947 */ /* 0x006fea0003800000 */
.L_x_50:
[----:B------:R-:W-:Y:S02]  /*1ec0*/  WARPGROUP.DEPBAR.LE gsb0, 0x0 ;  /* 0x00008000000079c5 */ /* 0x000fe40000010000 */
[----:B------:R-:W-:Y:S01]  /*1ed0*/  WARPGROUP.ARRIVE ;  /* 0x00000000000079c5 */ /* 0x000fe20000000000 */
[----:B------:R-:W-:Y:S01]  /*1ee0*/  UIADD3 UR24, UP0, UR8, 0x2, URZ ;  /* 0x0000000208187890 */ /* 0x000fe2000ff1e03f */
[----:B------:R-:W1:Y:S01]  /*1ef0*/  LDC R3, c[0x0][0x230] ;  /* 0x00008c00ff037b82 */ /* 0x000e620000000800 */
[----:B------:R-:W-:Y:S01]  /*1f00*/  UMOV UR6, URZ ;  /* 0x0000003f00067c82 */ /* 0x000fe20008000000 */
[----:B------:R-:W-:Y:S01]  /*1f10*/  UMOV UR26, 0xfffffffe ;  /* 0xfffffffe001a7882 */ /* 0x000fe20000000000 */
[----:B------:R-:W-:Y:S01]  /*1f20*/  UIADD3.X UR25, UR6, -0x7fffffe0, URZ, UP0, !UPT ;  /* 0x8000002006197890 */ /* 0x000fe200087fe43f */
[----:B------:R-:W-:Y:S01]  /*1f30*/  HGMMA.64x64x16.F32 R120, gdesc[UR8], R120 ;  /* 0x00e00000087879f0 */ /* 0x000fe20008700878 */
[----:B------:R-:W-:Y:S01]  /*1f40*/  UMOV UR27, 0x7fffffdf ;  /* 0x7fffffdf001b7882 */ /* 0x000fe20000000000 */
[----:B------:R-:W-:Y:S01]  /*1f50*/  UMOV UR6, UR10 ;  /* 0x0000000a00067c82 */ /* 0x000fe20008000000 */
[----:B------:R-:W-:Y:S01]  /*1f60*/  UMOV UR7, URZ ;  /* 0x0000003f00077c82 */ /* 0x000fe20008000000 */
[----:B------:R-:W-:-:S02]  /*1f70*/  UIADD3.64 UR8, UR24, 0xfe, URZ ;  /* 0x000000fe18087897 */ /* 0x000fc4000fffe03f */
[----:B------:R-:W-:Y:S02]  /*1f80*/  UIADD3.64 UR26, UR6, -UR26, URZ ;  /* 0x8000001a061a7297 */ /* 0x000fe4000fffe03f */
[----:B------:R-:W-:Y:S02]  /*1f90*/  UIADD3.64 UR36, UR24, 0x100, URZ ;  /* 0x0000010018247897 */ /* 0x000fe4000fffe03f */
[----:B------:R-:W-:Y:S02]  /*1fa0*/  UIADD3 UR14, UR14, 0x20, URZ ;  /* 0x000000200e0e7890 */ /* 0x000fe4000fffe03f */
[----:B------:R-:W-:Y:S01]  /*1fb0*/  UIADD3 UR5, UR5, 0x1, URZ ;  /* 0x0000000105057890 */ /* 0x000fe2000fffe03f */
[----:B------:R-:W-:Y:S01]  /*1fc0*/  UMOV UR38, UR26 ;  /* 0x0000001a00267c82 */ /* 0x000fe20008000000 */
[----:B------:R-:W-:Y:S02]  /*1fd0*/  UMOV UR39, UR27 ;  /* 0x0000001b00277c82 */ /* 0x000fe40008000000 */
[----:B------:R-:W-:Y:S01]  /*1fe0*/  UISETP.NE.U32.AND UP0, UPT, UR5, 0x3, UPT ;  /* 0x000000030500788c */ /* 0x000fe2000bf05070 */
[----:B-1----:R-:W-:-:S03]  /*1ff0*/  ISETP.LE.AND P0, PT, R3, UR14, PT ;  /* 0x0000000e03007c0c */ /* 0x002fc6000bf03270 */
[----:B------:R-:W-:Y:S02]  /*2000*/  USEL UR6, URZ, 0x1, UP0 ;  /* 0x000000013f067887 */ /* 0x000fe40008000000 */
[----:B------:R-:W-:Y:S02]  /*2010*/  USEL UR5, UR5, URZ, UP0 ;  /* 0x0000003f05057287 */ /* 0x000fe40008000000 */
[----:B------:R-:W-:Y:S01]  /*2020*/  ULOP3.LUT UR4, UR4, UR6, URZ, 0x3c, !UPT ;  /* 0x0000000604047292 */ /* 0x000fe2000f8e3c3f */
[----:B------:R-:W-:Y:S04]  /*2030*/  HGMMA.64x64x16.F32 R120, gdesc[UR24], R120 ;  /* 0x00e00000187879f0 */ /* 0x000fe80008700878 */
[----:B------:R-:W-:Y:S01]  /*2040*/  HGMMA.64x64x16.F32 R88, gdesc[UR8], R88 ;  /* 0x00e00000085879f0 */ /* 0x000fe20008700858 */
[----:B------:R-:W-:-:S03]  /*2050*/  UIADD3.64 UR8, UR24, 0x1fe, URZ ;  /* 0x000001fe18087897 */ /* 0x000fc6000fffe03f */
[----:B------:R-:W-:Y:S01]  /*2060*/  HGMMA.64x64x16.F32 R88, gdesc[UR36], R88 ;  /* 0x00e00000245879f0 */ /* 0x000fe20008700858 */
[----:B------:R-:W-:Y:S01]  /*2070*/  UIADD3.64 UR36, UR24, 0x200, URZ ;  /* 0x0000020018247897 */ /* 0x000fe2000fffe03f */
[----:B------:R-:W-:-:S04]  /*2080*/  UMOV UR38, UR26 ;  /* 0x0000001a00267c82 */ /* 0x000fc80008000000 */
[----:B------:R-:W-:Y:S01]  /*2090*/  HGMMA.64x64x16.F32 R56, gdesc[UR8], R56 ;  /* 0x00e00000083879f0 */ /* 0x000fe20008700838 */
[----:B------:R-:W-:Y:S01]  /*20a0*/  UIADD3.64 UR8, UR24, 0x2fe, URZ ;  /* 0x000002fe18087897 */ /* 0x000fe2000fffe03f */
[----:B------:R-:W-:Y:S01]  /*20b0*/  UMOV UR39, UR27 ;  /* 0x0000001b00277c82 */ /* 0x000fe20008000000 */
[----:B------:R-:W-:Y:S01]  /*20c0*/  UIADD3.64 UR24, UR24, 0x300, URZ ;  /* 0x0000030018187897 */ /* 0x000fe2000fffe03f */
[----:B------:R-:W-:Y:S06]  /*20d0*/  HGMMA.64x64x16.F32 R56, gdesc[UR36], R56 ;  /* 0x00e00000243879f0 */ /* 0x000fec0008700838 */
[----:B------:R-:W-:Y:S04]  /*20e0*/  HGMMA.64x64x16.F32 R24, gdesc[UR8], R24 ;  /* 0x00e00000081879f0 */ /* 0x000fe80008700818 */
[----:B------:R-:W-:Y:S01]  /*20f0*/  HGMMA.64x64x16.F32 R24, gdesc[UR24], R24, gsb0 ;  /* 0x00e00000181879f0 */ /* 0x000fe20008000818 */
[----:B------:R-:W-:Y:S05]  /*2100*/  @!P0 BRA `(.L_x_49) ;  /* 0xfffffff800d08947 */ /* 0x000fea000383ffff */
.L_x_47:
[----:B------:R-:W-:Y:S02]  /*2110*/  WARPGROUP.DEPBAR.LE gsb0, 0x0 ;  /* 0x00008000000079c5 */ /* 0x000fe40000010000 */
[----:B----4-:R-:W-:Y:S01]  /*2120*/  BAR.SYNC.DEFER_BLOCKING 0x0 ;  /* 0x0000000000007b1d */ /* 0x010fe20000010000 */
[C---:B-1----:R-:W-:Y:S01]  /*2130*/  IMAD.SHL.U32 R3, R0.reuse, 0x80, RZ ;  /* 0x0000008000037824 */ /* 0x042fe200078e00ff */
[----:B------:R-:W-:Y:S01]  /*2140*/  ELECT P0, URZ, PT ;  /* 0x00000000003f782f */ /* 0x000fe20003800000 */
[----:B------:R-:W-:Y:S01]  /*2150*/  IMAD.SHL.U32 R4, R0, 0x10, RZ ;  /* 0x0000001000047824 */ /* 0x000fe200078e00ff */
[----:B------:R-:W-:Y:S02]  /*2160*/  F2FP.F16.F32.PACK_AB R120, R121, R120 ;  /* 0x000000787978723e */ /* 0x000fe400000000ff */
[----:B------:R-:W-:Y:S01]  /*2170*/  LOP3.LUT R3, R3, 0x780, RZ, 0xc0, !PT ;  /* 0x0000078003037812 */ /* 0x000fe200078ec0ff */
[----:B------:R-:W-:Y:S01]  /*2180*/  UMOV UR21, UR19 ;  /* 0x0000001300157c82 */ /* 0x000fe20008000000 */
[----:B------:R-:W-:Y:S01]  /*2190*/  F2FP.F16.F32.PACK_AB R121, R123, R122 ;  /* 0x0000007a7b79723e */ /* 0x000fe200000000ff */
[----:B------:R-:W-:Y:S01]  /*21a0*/  UMOV UR22, UR15 ;  /* 0x0000000f00167c82 */ /* 0x000fe20008000000 */
[----:B------:R-:W-:-:S02]  /*21b0*/  LOP3.LUT R3, R3, 0x70, R4, 0xf8, !PT ;  /* 0x0000007003037812 */ /* 0x000fc400078ef804 */
[----:B------:R-:W-:Y:S02]  /*21c0*/  F2FP.F16.F32.PACK_AB R88, R89, R88 ;  /* 0x000000585958723e */ /* 0x000fe400000000ff */
[----:B------:R-:W-:Y:S01]  /*21d0*/  LOP3.LUT R3, R3, 0x10, R0, 0x78, !PT ;  /* 0x0000001003037812 */ /* 0x000fe200078e7800 */
[----:B------:R-:W-:Y:S01]  /*21e0*/  IMAD.SHL.U32 R0, R0, 0x40, RZ ;  /* 0x0000004000007824 */ /* 0x000fe200078e00ff */
[----:B------:R-:W-:Y:S02]  /*21f0*/  ISETP.LT.U32.AND P0, PT, R2, 0x20, P0 ;  /* 0x000000200200780c */ /* 0x000fe40000701070 */
[----:B------:R-:W-:Y:S02]  /*2200*/  F2FP.F16.F32.PACK_AB R122, R125, R124 ;  /* 0x0000007c7d7a723e */ /* 0x000fe400000000ff */
[----:B------:R-:W-:Y:S02]  /*2210*/  LOP3.LUT R0, R3, 0x1800, R0, 0xf8, !PT ;  /* 0x0000180003007812 */ /* 0x000fe400078ef800 */
[----:B------:R-:W-:Y:S01]  /*2220*/  F2FP.F16.F32.PACK_AB R123, R127, R126 ;  /* 0x0000007e7f7b723e */ /* 0x000fe200000000ff */
[----:B------:R-:W1:Y:S02]  /*2230*/  @!P2 SYNCS.CCTL.IV [UR20+0xf000] ;  /* 0x00f00000ff00a9b1 */ /* 0x000e640008000014 */
[----:B-1----:R-:W-:Y:S01]  /*2240*/  BAR.SYNC.DEFER_BLOCKING 0x0 ;  /* 0x0000000000007b1d */ /* 0x002fe20000010000 */
[C---:B------:R-:W-:Y:S01]  /*2250*/  LOP3.LUT R3, R0.reuse, 0x20, RZ, 0x3c, !PT ;  /* 0x0000002000037812 */ /* 0x040fe200078e3cff */
[----:B------:R-:W-:Y:S01]  /*2260*/  VIADD R2, R0, UR20 ;  /* 0x0000001400027c36 */ /* 0x000fe20008000000 */
[----:B------:R-:W-:-:S02]  /*2270*/  F2FP.F16.F32.PACK_AB R89, R91, R90 ;  /* 0x0000005a5b59723e */ /* 0x000fc400000000ff */
[----:B------:R-:W-:Y:S01]  /*2280*/  F2FP.F16.F32.PACK_AB R56, R57, R56 ;  /* 0x000000383938723e */ /* 0x000fe200000000ff */
[----:B------:R-:W-:Y:S01]  /*2290*/  VIADD R3, R3, UR20 ;  /* 0x0000001403037c36 */ /* 0x000fe20008000000 */
[----:B------:R-:W-:Y:S01]  /*22a0*/  F2FP.F16.F32.PACK_AB R90, R93, R92 ;  /* 0x0000005c5d5a723e */ /* 0x000fe200000000ff */
[----:B------:R-:W-:Y:S01]  /*22b0*/  VOTEU.ANY UP0, P0 ;  /* 0x00000000003f7886 */ /* 0x000fe20000000100 */
[----:B------:R-:W-:Y:S01]  /*22c0*/  F2FP.F16.F32.PACK_AB R91, R95, R94 ;  /* 0x0000005e5f5b723e */ /* 0x000fe200000000ff */
[----:B------:R-:W-:Y:S01]  /*22d0*/  VOTEU.ANY UP1, P0 ;  /* 0x00000000003f7886 */ /* 0x000fe20000020100 */
[----:B------:R-:W-:Y:S02]  /*22e0*/  F2FP.F16.F32.PACK_AB R57, R59, R58 ;  /* 0x0000003a3b39723e */ /* 0x000fe400000000ff */
[----:B------:R-:W-:Y:S01]  /*22f0*/  F2FP.F16.F32.PACK_AB R24, R25, R24 ;  /* 0x000000181918723e */ /* 0x000fe200000000ff */
[----:B--2---:R-:W-:Y:S01]  /*2300*/  @UP0 UMOV UR6, UR32 ;  /* 0x0000002000060c82 */ /* 0x004fe20008000000 */
[----:B------:R-:W-:Y:S01]  /*2310*/  F2FP.F16.F32.PACK_AB R128, R129, R128 ;  /* 0x000000808180723e */ /* 0x000fe200000000ff */
[----:B------:R-:W-:Y:S01]  /*2320*/  @UP0 UMOV UR7, UR33 ;  /* 0x0000002100070c82 */ /* 0x000fe20008000000 */
[----:B------:R-:W-:-:S02]  /*2330*/  F2FP.F16.F32.PACK_AB R58, R61, R60 ;  /* 0x0000003c3d3a723e */ /* 0x000fc400000000ff */
[----:B------:R-:W-:Y:S02]  /*2340*/  F2FP.F16.F32.PACK_AB R59, R63, R62 ;  /* 0x0000003e3f3b723e */ /* 0x000fe400000000ff */
[----:B------:R-:W-:Y:S02]  /*2350*/  F2FP.F16.F32.PACK_AB R25, R27, R26 ;  /* 0x0000001a1b19723e */ /* 0x000fe400000000ff */
[----:B------:R-:W-:Y:S01]  /*2360*/  F2FP.F16.F32.PACK_AB R129, R131, R130 ;  /* 0x000000828381723e */ /* 0x000fe200000000ff */
[----:B------:R-:W1:Y:S02]  /*2370*/  @!P2 SYNCS.CCTL.IV [UR20+0xf008] ;  /* 0x00f00800ff00a9b1 */ /* 0x000e640008000014 */
[----:B-1----:R-:W-:Y:S01]  /*2380*/  BAR.SYNC.DEFER_BLOCKING 0x0 ;  /* 0x0000000000007b1d */ /* 0x002fe20000010000 */
[----:B------:R-:W-:Y:S02]  /*2390*/  F2FP.F16.F32.PACK_AB R96, R97, R96 ;  /* 0x000000606160723e */ /* 0x000fe400000000ff */
[----:B------:R-:W-:-:S02]  /*23a0*/  F2FP.F16.F32.PACK_AB R26, R29, R28 ;  /* 0x0000001c1d1a723e */ /* 0x000fc400000000ff */
[----:B------:R-:W-:Y:S02]  /*23b0*/  F2FP.F16.F32.PACK_AB R27, R31, R30 ;  /* 0x0000001e1f1b723e */ /* 0x000fe400000000ff */
[----:B------:R-:W-:Y:S02]  /*23c0*/  LOP3.LUT R4, R0, 0x40, RZ, 0x3c, !PT ;  /* 0x0000004000047812 */ /* 0x000fe400078e3cff */
[----:B------:R-:W-:Y:S02]  /*23d0*/  F2FP.F16.F32.PACK_AB R130, R133, R132 ;  /* 0x000000848582723e */ /* 0x000fe400000000ff */
[----:B------:R-:W-:Y:S01]  /*23e0*/  F2FP.F16.F32.PACK_AB R131, R135, R134 ;  /* 0x000000868783723e */ /* 0x000fe200000000ff */
[----:B------:R-:W-:Y:S01]  /*23f0*/  VIADD R4, R4, UR20 ;  /* 0x0000001404047c36 */ /* 0x000fe20008000000 */
[----:B------:R-:W-:Y:S02]  /*2400*/  F2FP.F16.F32.PACK_AB R97, R99, R98 ;  /* 0x000000626361723e */ /* 0x000fe400000000ff */
[----:B------:R-:W-:-:S02]  /*2410*/  F2FP.F16.F32.PACK_AB R64, R65, R64 ;  /* 0x000000404140723e */ /* 0x000fc400000000ff */
[----:B------:R-:W-:Y:S02]  /*2420*/  F2FP.F16.F32.PACK_AB R98, R101, R100 ;  /* 0x000000646562723e */ /* 0x000fe400000000ff */
[----:B------:R-:W-:Y:S02]  /*2430*/  F2FP.F16.F32.PACK_AB R99, R103, R102 ;  /* 0x000000666763723e */ /* 0x000fe400000000ff */
[----:B------:R-:W-:Y:S02]  /*2440*/  F2FP.F16.F32.PACK_AB R65, R67, R66 ;  /* 0x000000424341723e */ /* 0x000fe400000000ff */
[----:B------:R-:W-:Y:S01]  /*2450*/  F2FP.F16.F32.PACK_AB R32, R33, R32 ;  /* 0x000000202120723e */ /* 0x000fe200000000ff */
[----:B------:R-:W1:Y:S02]  /*2460*/  @!P2 SYNCS.CCTL.IV [UR20+0xf010] ;  /* 0x00f01000ff00a9b1 */ /* 0x000e640008000014 */
[----:B-1----:R-:W-:Y:S01]  /*2470*/  STSM.16.M88.4 [R2], R120 ;  /* 0x0000007802007844 */ /* 0x002fe20000000200 */
[----:B------:R-:W-:-:S02]  /*2480*/  F2FP.F16.F32.PACK_AB R136, R137, R136 ;  /* 0x000000888988723e */ /* 0x000fc400000000ff */
[----:B------:R-:W-:Y:S01]  /*2490*/  F2FP.F16.F32.PACK_AB R66, R69, R68 ;  /* 0x000000444542723e */ /* 0x000fe200000000ff */
[----:B------:R-:W-:Y:S01]  /*24a0*/  STSM.16.M88.4 [R2+0x2000], R88 ;  /* 0x0020005802007844 */ /* 0x000fe20000000200 */
[----:B------:R-:W-:Y:S02]  /*24b0*/  F2FP.F16.F32.PACK_AB R67, R71, R70 ;  /* 0x000000464743723e */ /* 0x000fe400000000ff */
[----:B------:R-:W-:Y:S01]  /*24c0*/  F2FP.F16.F32.PACK_AB R33, R35, R34 ;  /* 0x000000222321723e */ /* 0x000fe200000000ff */
[----:B------:R-:W-:Y:S01]  /*24d0*/  STSM.16.M88.4 [R2+0x4000], R56 ;  /* 0x0040003802007844 */ /* 0x000fe20000000200 */
[----:B------:R-:W-:Y:S02]  /*24e0*/  F2FP.F16.F32.PACK_AB R137, R139, R138 ;  /* 0x0000008a8b89723e */ /* 0x000fe400000000ff */
[----:B------:R-:W-:Y:S01]  /*24f0*/  F2FP.F16.F32.PACK_AB R104, R105, R104 ;  /* 0x000000686968723e */ /* 0x000fe200000000ff */
[----:B------:R-:W-:Y:S01]  /*2500*/  STSM.16.M88.4 [R2+0x6000], R24 ;  /* 0x0060001802007844 */ /* 0x000fe20000000200 */
[----:B------:R-:W-:-:S02]  /*2510*/  F2FP.F16.F32.PACK_AB R34, R37, R36 ;  /* 0x000000242522723e */ /* 0x000fc400000000ff */
[----:B------:R-:W-:Y:S01]  /*2520*/  F2FP.F16.F32.PACK_AB R35, R39, R38 ;  /* 0x000000262723723e */ /* 0x000fe200000000ff */
[----:B------:R-:W-:Y:S01]  /*2530*/  STSM.16.M88.4 [R3], R128 ;  /* 0x0000008003007844 */ /* 0x000fe20000000200 */
[----:B------:R-:W-:Y:S02]  /*2540*/  LOP3.LUT R0, R0, 0x60, RZ, 0x3c, !PT ;  /* 0x0000006000007812 */ /* 0x000fe400078e3cff */
[----:B------:R-:W-:Y:S01]  /*2550*/  F2FP.F16.F32.PACK_AB R138, R141, R140 ;  /* 0x0000008c8d8a723e */ /* 0x000fe200000000ff */
[----:B------:R-:W-:Y:S01]  /*2560*/  STSM.16.M88.4 [R3+0x2000], R96 ;  /* 0x0020006003007844 */ /* 0x000fe20000000200 */
[----:B------:R-:W-:Y:S01]  /*2570*/  F2FP.F16.F32.PACK_AB R139, R143, R142 ;  /* 0x0000008e8f8b723e */ /* 0x000fe200000000ff */
[----:B------:R-:W-:Y:S01]  /*2580*/  VIADD R0, R0, UR20 ;  /* 0x0000001400007c36 */ /* 0x000fe20008000000 */
[----:B------:R-:W-:Y:S01]  /*2590*/  F2FP.F16.F32.PACK_AB R105, R107, R106 ;  /* 0x0000006a6b69723e */ /* 0x000fe200000000ff */
[----:B------:R-:W-:Y:S01]  /*25a0*/  STSM.16.M88.4 [R3+0x4000], R64 ;  /* 0x0040004003007844 */ /* 0x000fe20000000200 */
[----:B------:R-:W-:-:S02]  /*25b0*/  F2FP.F16.F32.PACK_AB R72, R73, R72 ;  /* 0x000000484948723e */ /* 0x000fc400000000ff */
[----:B------:R-:W-:Y:S01]  /*25c0*/  F2FP.F16.F32.PACK_AB R106, R109, R108 ;  /* 0x0000006c6d6a723e */ /* 0x000fe200000000ff */
[----:B------:R-:W-:Y:S01]  /*25d0*/  STSM.16.M88.4 [R3+0x6000], R32 ;  /* 0x0060002003007844 */ /* 0x000fe20000000200 */
[----:B------:R-:W-:Y:S02]  /*25e0*/  F2FP.F16.F32.PACK_AB R107, R111, R110 ;  /* 0x0000006e6f6b723e */ /* 0x000fe400000000ff */
[----:B------:R-:W-:Y:S01]  /*25f0*/  F2FP.F16.F32.PACK_AB R73, R75, R74 ;  /* 0x0000004a4b49723e */ /* 0x000fe200000000ff */
[----:B------:R-:W-:Y:S01]  /*2600*/  STSM.16.M88.4 [R4], R136 ;  /* 0x0000008804007844 */ /* 0x000fe20000000200 */
[----:B------:R-:W-:Y:S02]  /*2610*/  F2FP.F16.F32.PACK_AB R40, R41, R40 ;  /* 0x000000282928723e */ /* 0x000fe400000000ff */
[----:B------:R-:W-:Y:S01]  /*2620*/  F2FP.F16.F32.PACK_AB R144, R145, R144 ;  /* 0x000000909190723e */ /* 0x000fe200000000ff */
[----:B------:R-:W-:Y:S01]  /*2630*/  STSM.16.M88.4 [R4+0x2000], R104 ;  /* 0x0020006804007844 */ /* 0x000fe20000000200 */
[----:B------:R-:W-:-:S02]  /*2640*/  F2FP.F16.F32.PACK_AB R74, R77, R76 ;  /* 0x0000004c4d4a723e */ /* 0x000fc400000000ff */
[----:B------:R-:W-:Y:S02]  /*2650*/  F2FP.F16.F32.PACK_AB R75, R79, R78 ;  /* 0x0000004e4f4b723e */ /* 0x000fe400000000ff */
[----:B------:R-:W-:Y:S02]  /*2660*/  F2FP.F16.F32.PACK_AB R41, R43, R42 ;  /* 0x0000002a2b29723e */ /* 0x000fe400000000ff */
[----:B------:R-:W-:Y:S01]  /*2670*/  F2FP.F16.F32.PACK_AB R145, R147, R146 ;  /* 0x000000929391723e */ /* 0x000fe200000000ff */
[----:B------:R-:W-:Y:S01]  /*2680*/  STSM.16.M88.4 [R4+0x4000], R72 ;  /* 0x0040004804007844 */ /* 0x000fe20000000200 */
[----:B------:R-:W-:Y:S02]  /*2690*/  F2FP.F16.F32.PACK_AB R112, R113, R112 ;  /* 0x000000707170723e */ /* 0x000fe400000000ff */
[----:B------:R-:W-:Y:S02]  /*26a0*/  F2FP.F16.F32.PACK_AB R42, R45, R44 ;  /* 0x0000002c2d2a723e */ /* 0x000fe400000000ff */
[----:B------:R-:W-:-:S02]  /*26b0*/  F2FP.F16.F32.PACK_AB R43, R47, R46 ;  /* 0x0000002e2f2b723e */ /* 0x000fc400000000ff */
[----:B------:R-:W-:Y:S02]  /*26c0*/  F2FP.F16.F32.PACK_AB R146, R149, R148 ;  /* 0x000000949592723e */ /* 0x000fe400000000ff */
[----:B------:R-:W-:Y:S01]  /*26d0*/  F2FP.F16.F32.PACK_AB R147, R151, R150 ;  /* 0x000000969793723e */ /* 0x000fe200000000ff */
[----:B------:R-:W-:Y:S01]  /*26e0*/  STSM.16.M88.4 [R4+0x6000], R40 ;  /* 0x0060002804007844 */ /* 0x000fe20000000200 */
[----:B------:R-:W-:Y:S02]  /*26f0*/  F2FP.F16.F32.PACK_AB R113, R115, R114 ;  /* 0x000000727371723e */ /* 0x000fe400000000ff */
[----:B------:R-:W-:Y:S01]  /*2700*/  F2FP.F16.F32.PACK_AB R80, R81, R80 ;  /* 0x000000505150723e */ /* 0x000fe200000000ff */
[----:B------:R-:W-:Y:S01]  /*2710*/  STSM.16.M88.4 [R0], R144 ;  /* 0x0000009000007844 */ /* 0x000fe20000000200 */
[----:B------:R-:W-:Y:S02]  /*2720*/  F2FP.F16.F32.PACK_AB R114, R117, R116 ;  /* 0x000000747572723e */ /* 0x000fe400000000ff */
[----:B------:R-:W-:-:S02]  /*2730*/  F2FP.F16.F32.PACK_AB R115, R119, R118 ;  /* 0x000000767773723e */ /* 0x000fc400000000ff */
[----:B------:R-:W-:Y:S02]  /*2740*/  F2FP.F16.F32.PACK_AB R81, R83, R82 ;  /* 0x000000525351723e */ /* 0x000fe400000000ff */
[----:B------:R-:W-:Y:S01]  /*2750*/  F2FP.F16.F32.PACK_AB R48, R49, R48 ;  /* 0x000000303130723e */ /* 0x000fe200000000ff */
[----:B------:R-:W-:Y:S01]  /*2760*/  STSM.16.M88.4 [R0+0x2000], R112 ;  /* 0x0020007000007844 */ /* 0x000fe20000000200 */
[----:B------:R-:W-:Y:S02]  /*2770*/  F2FP.F16.F32.PACK_AB R82, R85, R84 ;  /* 0x000000545552723e */ /* 0x000fe400000000ff */
[----:B------:R-:W-:Y:S02]  /*2780*/  F2FP.F16.F32.PACK_AB R83, R87, R86 ;  /* 0x000000565753723e */ /* 0x000fe400000000ff */
[----:B------:R-:W-:Y:S02]  /*2790*/  F2FP.F16.F32.PACK_AB R49, R51, R50 ;  /* 0x000000323331723e */ /* 0x000fe400000000ff */
[----:B------:R-:W-:Y:S01]  /*27a0*/  F2FP.F16.F32.PACK_AB R50, R53, R52 ;  /* 0x000000343532723e */ /* 0x000fe200000000ff */
[----:B------:R-:W-:Y:S01]  /*27b0*/  STSM.16.M88.4 [R0+0x4000], R80 ;  /* 0x0040005000007844 */ /* 0x000fe20000000200 */
[----:B------:R-:W-:-:S05]  /*27c0*/  F2FP.F16.F32.PACK_AB R51, R55, R54 ;  /* 0x000000363733723e */ /* 0x000fca00000000ff */
[----:B------:R-:W-:Y:S01]  /*27d0*/  STSM.16.M88.4 [R0+0x6000], R48 ;  /* 0x0060003000007844 */ /* 0x000fe20000000200 */
[----:B------:R1:W-:Y:S06]  /*27e0*/  MEMBAR.ALL.CTA ;  /* 0x0000000000007992 */ /* 0x0003ec0000008000 */
[----:B-1----:R-:W1:Y:S02]  /*27f0*/  FENCE.VIEW.ASYNC.S ;  /* 0x00000000000073c6 */ /* 0x002e640000000000 */
[----:B-1----:R-:W-:Y:S06]  /*2800*/  BAR.SYNC.DEFER_BLOCKING 0x0 ;  /* 0x0000000000007b1d */ /* 0x002fec0000010000 */
[----:B------:R1:W-:Y:S01]  /*2810*/  @UP1 UTMASTG.2D [UR20], [UR6] ;  /* 0x00000014060013b5 */ /* 0x0003e20008008000 */
[----:B------:R0:W-:Y:S01]  /*2820*/  UTMACMDFLUSH ;  /* 0x00000000000079b7 */ /* 0x0001e20000000000 */
[----:B------:R-:W-:-:S04]  /*2830*/  DEPBAR.LE SB0, 0x0 ;  /* 0x000080000000791a */ /* 0x000fc80000000000 */
[----:B------:R-:W-:Y:S06]  /*2840*/  BAR.SYNC.DEFER_BLOCKING 0x0 ;  /* 0x0000000000007b1d */ /* 0x000fec0000010000 */
[----:B-1----:R-:W-:Y:S05]  /*2850*/  EXIT ;  /* 0x000000000000794d */ /* 0x002fea0003800000 */
.L_x_48:
[----:B------:R-:W1:Y:S02]  /*2860*/  SYNCS.PHASECHK.TRANS64.TRYWAIT P0, [UR21+0xf000], R3 ;  /* 0x00f00003ff0075a7 */ /* 0x000e640008000155 */
[----:B-1----:R-:W-:Y:S05]  /*2870*/  @!P0 BRA `(.L_x_48) ;  /* 0xfffffffc00f88947 */ /* 0x002fea000383ffff */
[----:B------:R-:W-:Y:S05]  /*2880*/  BRA `(.L_x_50) ;  /* 0xfffffff4008c7947 */ /* 0x000fea000383ffff */
.L_x_51:
[----:B------:R-:W-:-:S00]  /*2890*/  BRA `(.L_x_51) ;  /* 0xfffffffc00fc7947 */ /* 0x000fc0000383ffff */
[----:B------:R-:W-:-:S00]  /*28a0*/  NOP ;  /* 0x0000000000007918 */ /* 0x000fc00000000000 */
        /* <DEDUP_REMOVED lines=13> */
.L_x_52:


//--------------------- .nv.shared.gluon_wgmma    --------------------------
	.section	.nv.shared.gluon_wgmma,"aw",@nobits
	.sectionflags	@""
	.align	16
	.zero		1024


//--------------------- .nv.shared.reserved.0     --------------------------
	.section	.nv.shared.reserved.0,"aw",@nobits
	.weak		__nv_reservedSMEM_offset_0_alias
	.size		__nv_reservedSMEM_offset_0_alias, 0, 0
	.other		__nv_reservedSMEM_offset_0_alias,@"STO_CUDA_RESERVED_SHARED STV_DEFAULT"
__nv_reservedSMEM_offset_0_alias:
	.zero		0


//--------------------- .nv.constant0.gluon_wgmma --------------------------
	.section	.nv.constant0.gluon_wgmma,"a",@progbits
	.sectionflags	@""
	.align	4
.nv.constant0.gluon_wgmma:
	.zero		608


//--------------------- SYMBOLS --------------------------

	.type		.nv.reservedSmem.offset0,@object
	.size		.nv.reservedSmem.offset0,0x4
